	.target	sm_100a

	.elftype	@"ET_EXEC"


//--------------------- .note.nv.tkinfo           --------------------------
	.section	.note.nv.tkinfo,"",@"SHT_NOTE"
	.sectionflags	@"SHF_NOTE_NV_TKINFO"
	.tkinfo
        /*0018*/ 	.word	0x00000002
        /*0030*/ 	.string	""
        /*0030*/ 	.string	"ptxas"
        /*0030*/ 	.string	"Cuda compilation tools, release 13.0, V13.0.88"
        /*0030*/ 	.string	"Build cuda_13.0.r13.0/compiler.36424714_0"
        /*0030*/ 	.string	"-arch sm_100a -m 64 "



//--------------------- .note.nv.cuinfo           --------------------------
	.section	.note.nv.cuinfo,"",@"SHT_NOTE"
	.sectionflags	@"SHF_NOTE_NV_CUINFO"
        /*0018*/ 	.short	0x0002
        /*001a*/ 	.short	0x0064
        /*001c*/ 	.short	0x0082
	.zero		2


//--------------------- .nv.info                  --------------------------
	.section	.nv.info,"",@"SHT_CUDA_INFO"
	.align	4


	//----- nvinfo : EIATTR_REGCOUNT
	.align		4
        /*0000*/ 	.byte	0x04, 0x2f
        /*0002*/ 	.short	(.L_19 - .L_18)
	.align		4
.L_18:
        /*0004*/ 	.word	index@(_ZN7cutlass13device_kernelINS_4gemm6kernel13GemmUniversalIN4cute5tupleIJiiiiEEENS1_10collective13CollectiveMmaINS1_35MainloopSm100TmaUmmaWarpSpecializedILi4ELi2ELi4ENS5_IJNS4_1CILi2EEESB_NSA_ILi1EEEEEEEENS5_IJNSA_ILi128EEENSA_ILi256EEENSA_ILi32EEEEEENS_10bfloat16_tENS5_IJlSC_lEEESJ_SK_NS4_8TiledMMAINS4_8MMA_AtomIJNS4_26SM100_MMA_F16BF16_2x1SM_SSISJ_SJ_fLi128ELi256ELNS4_4UMMA5MajorE0ELSP_0ELNSO_7ScaleInE0ELSQ_0EEEEEENS4_6LayoutINS5_IJSC_SC_SC_EEENS5_IJNSA_ILi0EEESV_SV_EEEEENS5_IJNS4_10UnderscoreESY_SY_EEEEENS4_28SM100_TMA_2SM_LOAD_MULTICASTENS4_14ComposedLayoutINS4_7SwizzleILi2ELi4ELi3EEENS4_18smem_ptr_flag_bitsILi16EEENST_INS5_IJNSA_ILi8EEESH_EEENS5_IJSH_SC_EEEEEEEvNS4_8identityENS4_18SM100_TMA_2SM_LOADES1B_vS1C_EENS_8epilogue10collective18CollectiveEpilogueINS1F_23Sm100TmaWarpSpecializedILi4ELi2ELi32ELb1ELb0EEEJNS5_IJNSA_ILi64EEESG_SH_EEENS5_IJNST_IS1K_SC_EENST_INS5_IJSH_SB_EEENS5_IJSC_SF_EEEEEEEESJ_SK_SJ_SK_NS1F_6fusion15FusionCallbacksIS1J_NS1R_17LinearCombinationISJ_fSJ_fLNS_15FloatRoundStyleE2EEES1L_S1Q_JEEENS4_5SM1004TMEM4LOAD26SM100_TMEM_LOAD_32dp32b32xENS4_13SM90_TMA_LOADES1B_NS4_39AutoVectorizingCopyWithAssumedAlignmentILi128EEENS4_14SM90_TMA_STOREES1B_S23_S23_EEEvvEEEEvNT_6ParamsE)
        /*0008*/ 	.word	0x00000076


	//----- nvinfo : EIATTR_FRAME_SIZE
	.align		4
.L_19:
        /*000c*/ 	.byte	0x04, 0x11
        /*000e*/ 	.short	(.L_21 - .L_20)
	.align		4
.L_20:
        /*0010*/ 	.word	index@($__internal_2_$__cuda_sm10x_tcgen05_guardrail_trap_unallocated_columns_being_dealloced)
        /*0014*/ 	.word	0x00000000


	//----- nvinfo : EIATTR_FRAME_SIZE
	.align		4
.L_21:
        /*0018*/ 	.byte	0x04, 0x11
        /*001a*/ 	.short	(.L_23 - .L_22)
	.align		4
.L_22:
        /*001c*/ 	.word	index@($__internal_1_$__cuda_sm10x_tcgen05_guardrail_trap_phase_invalid_during_alloc)
        /*0020*/ 	.word	0x00000000


	//----- nvinfo : EIATTR_FRAME_SIZE
	.align		4
.L_23:
        /*0024*/ 	.byte	0x04, 0x11
        /*0026*/ 	.short	(.L_25 - .L_24)
	.align		4
.L_24:
        /*0028*/ 	.word	index@($__internal_0_$__cuda_sm10x_tcgen05_guardrail_trap_col_being_dealloced_not_returned_by_alloc)
        /*002c*/ 	.word	0x00000000


	//----- nvinfo : EIATTR_FRAME_SIZE
	.align		4
.L_25:
        /*0030*/ 	.byte	0x04, 0x11
        /*0032*/ 	.short	(.L_27 - .L_26)
	.align		4
.L_26:
        /*0034*/ 	.word	index@(_ZN7cutlass13device_kernelINS_4gemm6kernel13GemmUniversalIN4cute5tupleIJiiiiEEENS1_10collective13CollectiveMmaINS1_35MainloopSm100TmaUmmaWarpSpecializedILi4ELi2ELi4ENS5_IJNS4_1CILi2EEESB_NSA_ILi1EEEEEEEENS5_IJNSA_ILi128EEENSA_ILi256EEENSA_ILi32EEEEEENS_10bfloat16_tENS5_IJlSC_lEEESJ_SK_NS4_8TiledMMAINS4_8MMA_AtomIJNS4_26SM100_MMA_F16BF16_2x1SM_SSISJ_SJ_fLi128ELi256ELNS4_4UMMA5MajorE0ELSP_0ELNSO_7ScaleInE0ELSQ_0EEEEEENS4_6LayoutINS5_IJSC_SC_SC_EEENS5_IJNSA_ILi0EEESV_SV_EEEEENS5_IJNS4_10UnderscoreESY_SY_EEEEENS4_28SM100_TMA_2SM_LOAD_MULTICASTENS4_14ComposedLayoutINS4_7SwizzleILi2ELi4ELi3EEENS4_18smem_ptr_flag_bitsILi16EEENST_INS5_IJNSA_ILi8EEESH_EEENS5_IJSH_SC_EEEEEEEvNS4_8identityENS4_18SM100_TMA_2SM_LOADES1B_vS1C_EENS_8epilogue10collective18CollectiveEpilogueINS1F_23Sm100TmaWarpSpecializedILi4ELi2ELi32ELb1ELb0EEEJNS5_IJNSA_ILi64EEESG_SH_EEENS5_IJNST_IS1K_SC_EENST_INS5_IJSH_SB_EEENS5_IJSC_SF_EEEEEEEESJ_SK_SJ_SK_NS1F_6fusion15FusionCallbacksIS1J_NS1R_17LinearCombinationISJ_fSJ_fLNS_15FloatRoundStyleE2EEES1L_S1Q_JEEENS4_5SM1004TMEM4LOAD26SM100_TMEM_LOAD_32dp32b32xENS4_13SM90_TMA_LOADES1B_NS4_39AutoVectorizingCopyWithAssumedAlignmentILi128EEENS4_14SM90_TMA_STOREES1B_S23_S23_EEEvvEEEEvNT_6ParamsE)
        /*0038*/ 	.word	0x00000000


	//----- nvinfo : EIATTR_MIN_STACK_SIZE
	.align		4
.L_27:
        /*003c*/ 	.byte	0x04, 0x12
        /*003e*/ 	.short	(.L_29 - .L_28)
	.align		4
.L_28:
        /*0040*/ 	.word	index@(_ZN7cutlass13device_kernelINS_4gemm6kernel13GemmUniversalIN4cute5tupleIJiiiiEEENS1_10collective13CollectiveMmaINS1_35MainloopSm100TmaUmmaWarpSpecializedILi4ELi2ELi4ENS5_IJNS4_1CILi2EEESB_NSA_ILi1EEEEEEEENS5_IJNSA_ILi128EEENSA_ILi256EEENSA_ILi32EEEEEENS_10bfloat16_tENS5_IJlSC_lEEESJ_SK_NS4_8TiledMMAINS4_8MMA_AtomIJNS4_26SM100_MMA_F16BF16_2x1SM_SSISJ_SJ_fLi128ELi256ELNS4_4UMMA5MajorE0ELSP_0ELNSO_7ScaleInE0ELSQ_0EEEEEENS4_6LayoutINS5_IJSC_SC_SC_EEENS5_IJNSA_ILi0EEESV_SV_EEEEENS5_IJNS4_10UnderscoreESY_SY_EEEEENS4_28SM100_TMA_2SM_LOAD_MULTICASTENS4_14ComposedLayoutINS4_7SwizzleILi2ELi4ELi3EEENS4_18smem_ptr_flag_bitsILi16EEENST_INS5_IJNSA_ILi8EEESH_EEENS5_IJSH_SC_EEEEEEEvNS4_8identityENS4_18SM100_TMA_2SM_LOADES1B_vS1C_EENS_8epilogue10collective18CollectiveEpilogueINS1F_23Sm100TmaWarpSpecializedILi4ELi2ELi32ELb1ELb0EEEJNS5_IJNSA_ILi64EEESG_SH_EEENS5_IJNST_IS1K_SC_EENST_INS5_IJSH_SB_EEENS5_IJSC_SF_EEEEEEEESJ_SK_SJ_SK_NS1F_6fusion15FusionCallbacksIS1J_NS1R_17LinearCombinationISJ_fSJ_fLNS_15FloatRoundStyleE2EEES1L_S1Q_JEEENS4_5SM1004TMEM4LOAD26SM100_TMEM_LOAD_32dp32b32xENS4_13SM90_TMA_LOADES1B_NS4_39AutoVectorizingCopyWithAssumedAlignmentILi128EEENS4_14SM90_TMA_STOREES1B_S23_S23_EEEvvEEEEvNT_6ParamsE)
        /*0044*/ 	.word	0x00000000
.L_29:


//--------------------- .nv.compat                --------------------------
	.section	.nv.compat,"",@"SHT_CUDA_COMPAT_INFO"
	.align	4
        /*0000*/ 	.byte	0x02, 0x09, 0x01, 0x00, 0x02, 0x02, 0x02, 0x00, 0x02, 0x05, 0x05, 0x00, 0x03, 0x07, 0x01, 0x01
        /*0010*/ 	.byte	0x02, 0x03, 0x01, 0x00, 0x02, 0x06, 0x01, 0x00, 0x04, 0x0b, 0x08, 0x00, 0x09, 0x00, 0x00, 0x00
        /*0020*/ 	.byte	0x00, 0x00, 0x00, 0x00


//--------------------- .nv.info._ZN7cutlass13device_kernelINS_4gemm6kernel13GemmUniversalIN4cute5tupleIJiiiiEEENS1_10collective13CollectiveMmaINS1_35MainloopSm100TmaUmmaWarpSpecializedILi4ELi2ELi4ENS5_IJNS4_1CILi2EEESB_NSA_ILi1EEEEEEEENS5_IJNSA_ILi128EEENSA_ILi256EEENSA_ILi32EEEEEENS_10bfloat16_tENS5_IJlSC_lEEESJ_SK_NS4_8TiledMMAINS4_8MMA_AtomIJNS4_26SM100_MMA_F16BF16_2x1SM_SSISJ_SJ_fLi128ELi256ELNS4_4UMMA5MajorE0ELSP_0ELNSO_7ScaleInE0ELSQ_0EEEEEENS4_6LayoutINS5_IJSC_SC_SC_EEENS5_IJNSA_ILi0EEESV_SV_EEEEENS5_IJNS4_10UnderscoreESY_SY_EEEEENS4_28SM100_TMA_2SM_LOAD_MULTICASTENS4_14ComposedLayoutINS4_7SwizzleILi2ELi4ELi3EEENS4_18smem_ptr_flag_bitsILi16EEENST_INS5_IJNSA_ILi8EEESH_EEENS5_IJSH_SC_EEEEEEEvNS4_8identityENS4_18SM100_TMA_2SM_LOADES1B_vS1C_EENS_8epilogue10collective18CollectiveEpilogueINS1F_23Sm100TmaWarpSpecializedILi4ELi2ELi32ELb1ELb0EEEJNS5_IJNSA_ILi64EEESG_SH_EEENS5_IJNST_IS1K_SC_EENST_INS5_IJSH_SB_EEENS5_IJSC_SF_EEEEEEEESJ_SK_SJ_SK_NS1F_6fusion15FusionCallbacksIS1J_NS1R_17LinearCombinationISJ_fSJ_fLNS_15FloatRoundStyleE2EEES1L_S1Q_JEEENS4_5SM1004TMEM4LOAD26SM100_TMEM_LOAD_32dp32b32xENS4_13SM90_TMA_LOADES1B_NS4_39AutoVectorizingCopyWithAssumedAlignmentILi128EEENS4_14SM90_TMA_STOREES1B_S23_S23_EEEvvEEEEvNT_6ParamsE --------------------------
	.section	.nv.info._ZN7cutlass13device_kernelINS_4gemm6kernel13GemmUniversalIN4cute5tupleIJiiiiEEENS1_10collective13CollectiveMmaINS1_35MainloopSm100TmaUmmaWarpSpecializedILi4ELi2ELi4ENS5_IJNS4_1CILi2EEESB_NSA_ILi1EEEEEEEENS5_IJNSA_ILi128EEENSA_ILi256EEENSA_ILi32EEEEEENS_10bfloat16_tENS5_IJlSC_lEEESJ_SK_NS4_8TiledMMAINS4_8MMA_AtomIJNS4_26SM100_MMA_F16BF16_2x1SM_SSISJ_SJ_fLi128ELi256ELNS4_4UMMA5MajorE0ELSP_0ELNSO_7ScaleInE0ELSQ_0EEEEEENS4_6LayoutINS5_IJSC_SC_SC_EEENS5_IJNSA_ILi0EEESV_SV_EEEEENS5_IJNS4_10UnderscoreESY_SY_EEEEENS4_28SM100_TMA_2SM_LOAD_MULTICASTENS4_14ComposedLayoutINS4_7SwizzleILi2ELi4ELi3EEENS4_18smem_ptr_flag_bitsILi16EEENST_INS5_IJNSA_ILi8EEESH_EEENS5_IJSH_SC_EEEEEEEvNS4_8identityENS4_18SM100_TMA_2SM_LOADES1B_vS1C_EENS_8epilogue10collective18CollectiveEpilogueINS1F_23Sm100TmaWarpSpecializedILi4ELi2ELi32ELb1ELb0EEEJNS5_IJNSA_ILi64EEESG_SH_EEENS5_IJNST_IS1K_SC_EENST_INS5_IJSH_SB_EEENS5_IJSC_SF_EEEEEEEESJ_SK_SJ_SK_NS1F_6fusion15FusionCallbacksIS1J_NS1R_17LinearCombinationISJ_fSJ_fLNS_15FloatRoundStyleE2EEES1L_S1Q_JEEENS4_5SM1004TMEM4LOAD26SM100_TMEM_LOAD_32dp32b32xENS4_13SM90_TMA_LOADES1B_NS4_39AutoVectorizingCopyWithAssumedAlignmentILi128EEENS4_14SM90_TMA_STOREES1B_S23_S23_EEEvvEEEEvNT_6ParamsE,"",@"SHT_CUDA_INFO"
	.sectionflags	@""
	.align	4


	//----- nvinfo : EIATTR_CUDA_API_VERSION
	.align		4
        /*0000*/ 	.byte	0x04, 0x37
        /*0002*/ 	.short	(.L_31 - .L_30)
.L_30:
        /*0004*/ 	.word	0x00000082


	//----- nvinfo : EIATTR_KPARAM_INFO
	.align		4
.L_31:
        /*0008*/ 	.byte	0x04, 0x17
        /*000a*/ 	.short	(.L_33 - .L_32)
.L_32:
        /*000c*/ 	.word	0x00000000
        /*0010*/ 	.short	0x0000
        /*0012*/ 	.short	0x0000
        /*0014*/ 	.byte	0x00, 0xf0, 0x01, 0x20


	//----- nvinfo : EIATTR_AT_ENTRY_FRAGMENTS
	.align		4
.L_33:
        /*0018*/ 	.byte	0x04, 0x4f
        /*001a*/ 	.short	(.L_35 - .L_34)


	//   ....[0]....
.L_34:
        /*001c*/ 	.word	0x00000007


	//----- nvinfo : EIATTR_RESERVED_SMEM_USED
	.align		4
.L_35:
        /*0020*/ 	.byte	0x01, 0x41
	.zero		2


	//----- nvinfo : EIATTR_SPARSE_MMA_MASK
	.align		4
        /*0024*/ 	.byte	0x03, 0x50
        /*0026*/ 	.short	0x0000


	//----- nvinfo : EIATTR_TCGEN05_2CTA_USED
	.align		4
        /*0028*/ 	.byte	0x01, 0x52
	.zero		2


	//----- nvinfo : EIATTR_MAXREG_COUNT
	.align		4
        /*002c*/ 	.byte	0x03, 0x1b
        /*002e*/ 	.short	0x00ff


	//----- nvinfo : EIATTR_NUM_BARRIERS
	.align		4
        /*0030*/ 	.byte	0x02, 0x4c
        /*0032*/ 	.byte	0x07
	.zero		1


	//----- nvinfo : EIATTR_EXTERNS
	.align		4
        /*0034*/ 	.byte	0x04, 0x0f
        /*0036*/ 	.short	(.L_37 - .L_36)


	//   ....[0]....
	.align		4
.L_36:
        /*0038*/ 	.word	index@(__assertfail)


	//----- nvinfo : EIATTR_MERCURY_ISA_VERSION
	.align		4
.L_37:
        /*003c*/ 	.byte	0x03, 0x5f
        /*003e*/ 	.short	0x0101


	//----- nvinfo : EIATTR_INT_WARP_WIDE_INSTR_OFFSETS
	.align		4
        /*0040*/ 	.byte	0x04, 0x31
        /*0042*/ 	.short	(.L_39 - .L_38)


	//   ....[0]....
.L_38:
        /*0044*/ 	.word	0x00000de0


	//   ....[1]....
        /*0048*/ 	.word	0x00000e90


	//   ....[2]....
        /*004c*/ 	.word	0x000042d0


	//   ....[3]....
        /*0050*/ 	.word	0x000042f0


	//   ....[4]....
        /*0054*/ 	.word	0x00004320


	//   ....[5]....
        /*0058*/ 	.word	0x00004ea0


	//   ....[6]....
        /*005c*/ 	.word	0x00004f40


	//   ....[7]....
        /*0060*/ 	.word	0x00004ff0


	//   ....[8]....
        /*0064*/ 	.word	0x00005060


	//   ....[9]....
        /*0068*/ 	.word	0x00005120


	//   ....[10]....
        /*006c*/ 	.word	0x000051c0


	//   ....[11]....
        /*0070*/ 	.word	0x00005230


	//   ....[12]....
        /*0074*/ 	.word	0x000052f0


	//   ....[13]....
        /*0078*/ 	.word	0x00005390


	//   ....[14]....
        /*007c*/ 	.word	0x00005430


	//   ....[15]....
        /*0080*/ 	.word	0x00005520


	//   ....[16]....
        /*0084*/ 	.word	0x00005600


	//----- nvinfo : EIATTR_COOP_GROUP_MASK_REGIDS
	.align		4
.L_39:
        /*0088*/ 	.byte	0x04, 0x29
        /*008a*/ 	.short	(.L_41 - .L_40)


	//   ....[0]....
.L_40:
        /*008c*/ 	.word	0xffffffff


	//   ....[1]....
        /*0090*/ 	.word	0xffffffff


	//   ....[2]....
        /*0094*/ 	.word	0xffffffff


	//   ....[3]....
        /*0098*/ 	.word	0xffffffff


	//   ....[4]....
        /*009c*/ 	.word	0xffffffff


	//   ....[5]....
        /*00a0*/ 	.word	0xffffffff


	//   ....[6]....
        /*00a4*/ 	.word	0xffffffff


	//   ....[7]....
        /*00a8*/ 	.word	0xffffffff


	//   ....[8]....
        /*00ac*/ 	.word	0xffffffff


	//   ....[9]....
        /*00b0*/ 	.word	0xffffffff


	//   ....[10]....
        /*00b4*/ 	.word	0xffffffff


	//   ....[11]....
        /*00b8*/ 	.word	0xffffffff


	//   ....[12]....
        /*00bc*/ 	.word	0xffffffff


	//   ....[13]....
        /*00c0*/ 	.word	0xffffffff


	//----- nvinfo : EIATTR_COOP_GROUP_INSTR_OFFSETS
	.align		4
.L_41:
        /*00c4*/ 	.byte	0x04, 0x28
        /*00c6*/ 	.short	(.L_43 - .L_42)


	//   ....[0]....
.L_42:
        /*00c8*/ 	.word	0x000000b0


	//   ....[1]....
        /*00cc*/ 	.word	0x00000520


	//   ....[2]....
        /*00d0*/ 	.word	0x000006f0


	//   ....[3]....
        /*00d4*/ 	.word	0x00000890


	//   ....[4]....
        /*00d8*/ 	.word	0x00000990


	//   ....[5]....
        /*00dc*/ 	.word	0x00000b00


	//   ....[6]....
        /*00e0*/ 	.word	0x00000ca0


	//   ....[7]....
        /*00e4*/ 	.word	0x00000f00


	//   ....[8]....
        /*00e8*/ 	.word	0x000022a0


	//   ....[9]....
        /*00ec*/ 	.word	0x00003190


	//   ....[10]....
        /*00f0*/ 	.word	0x00003660


	//   ....[11]....
        /*00f4*/ 	.word	0x00003690


	//   ....[12]....
        /*00f8*/ 	.word	0x000041d0


	//   ....[13]....
        /*00fc*/ 	.word	0x000043e0


	//----- nvinfo : EIATTR_VRC_CTA_INIT_COUNT
	.align		4
.L_43:
        /*0100*/ 	.byte	0x02, 0x4a
        /*0102*/ 	.byte	0x80
	.zero		1


	//----- nvinfo : EIATTR_SYSCALL_OFFSETS
	.align		4
        /*0104*/ 	.byte	0x04, 0x46
        /*0106*/ 	.short	(.L_45 - .L_44)


	//   ....[0]....
.L_44:
        /*0108*/ 	.word	0x000061c0


	//   ....[1]....
        /*010c*/ 	.word	0x000062b0


	//   ....[2]....
        /*0110*/ 	.word	0x00006a50


	//   ....[3]....
        /*0114*/ 	.word	0x00007720


	//   ....[4]....
        /*0118*/ 	.word	0x000083d0


	//   ....[5]....
        /*011c*/ 	.word	0x00009070


	//----- nvinfo : EIATTR_MBARRIER_INSTR_OFFSETS
	.align		4
.L_45:
        /*0120*/ 	.byte	0x04, 0x39
        /*0122*/ 	.short	(.L_47 - .L_46)


	//   ....[0]....
.L_46:
        /*0124*/ 	.word	0x00000660
        /*0128*/ 	.word	0x000000ff
        /*012c*/ 	.word	0x00000000
        /*0130*/ 	.short	0x0100
        /*0132*/ 	.byte	0x04
	.zero		1


	//   ....[1]....
        /*0134*/ 	.word	0x00000670
        /*0138*/ 	.word	0x000000ff
        /*013c*/ 	.word	0x00000020
        /*0140*/ 	.short	0x0100
        /*0142*/ 	.byte	0x04
	.zero		1


	//   ....[2]....
        /*0144*/ 	.word	0x00000680
        /*0148*/ 	.word	0x000000ff
        /*014c*/ 	.word	0x00000008
        /*0150*/ 	.short	0x0100
        /*0152*/ 	.byte	0x04
	.zero		1


	//   ....[3]....
        /*0154*/ 	.word	0x00000690
        /*0158*/ 	.word	0x000000ff
        /*015c*/ 	.word	0x00000028
        /*0160*/ 	.short	0x0100
        /*0162*/ 	.byte	0x04
	.zero		1


	//   ....[4]....
        /*0164*/ 	.word	0x000006a0
        /*0168*/ 	.word	0x000000ff
        /*016c*/ 	.word	0x00000010
        /*0170*/ 	.short	0x0100
        /*0172*/ 	.byte	0x04
	.zero		1


	//   ....[5]....
        /*0174*/ 	.word	0x000006b0
        /*0178*/ 	.word	0x000000ff
        /*017c*/ 	.word	0x00000030
        /*0180*/ 	.short	0x0100
        /*0182*/ 	.byte	0x04
	.zero		1


	//   ....[6]....
        /*0184*/ 	.word	0x000006c0
        /*0188*/ 	.word	0x000000ff
        /*018c*/ 	.word	0x00000018
        /*0190*/ 	.short	0x0100
        /*0192*/ 	.byte	0x04
	.zero		1


	//   ....[7]....
        /*0194*/ 	.word	0x000006d0
        /*0198*/ 	.word	0x000000ff
        /*019c*/ 	.word	0x00000038
        /*01a0*/ 	.short	0x0100
        /*01a2*/ 	.byte	0x04
	.zero		1


	//   ....[8]....
        /*01a4*/ 	.word	0x00000800
        /*01a8*/ 	.word	0x000000ff
        /*01ac*/ 	.word	0x00000040
        /*01b0*/ 	.short	0x0100
        /*01b2*/ 	.byte	0x04
	.zero		1


	//   ....[9]....
        /*01b4*/ 	.word	0x00000810
        /*01b8*/ 	.word	0x000000ff
        /*01bc*/ 	.word	0x00000060
        /*01c0*/ 	.short	0x0100
        /*01c2*/ 	.byte	0x04
	.zero		1


	//   ....[10]....
        /*01c4*/ 	.word	0x00000820
        /*01c8*/ 	.word	0x000000ff
        /*01cc*/ 	.word	0x00000048
        /*01d0*/ 	.short	0x0100
        /*01d2*/ 	.byte	0x04
	.zero		1


	//   ....[11]....
        /*01d4*/ 	.word	0x00000830
        /*01d8*/ 	.word	0x000000ff
        /*01dc*/ 	.word	0x00000068
        /*01e0*/ 	.short	0x0100
        /*01e2*/ 	.byte	0x04
	.zero		1


	//   ....[12]....
        /*01e4*/ 	.word	0x00000840
        /*01e8*/ 	.word	0x000000ff
        /*01ec*/ 	.word	0x00000050
        /*01f0*/ 	.short	0x0100
        /*01f2*/ 	.byte	0x04
	.zero		1


	//   ....[13]....
        /*01f4*/ 	.word	0x00000850
        /*01f8*/ 	.word	0x000000ff
        /*01fc*/ 	.word	0x00000070
        /*0200*/ 	.short	0x0100
        /*0202*/ 	.byte	0x04
	.zero		1


	//   ....[14]....
        /*0204*/ 	.word	0x00000860
        /*0208*/ 	.word	0x000000ff
        /*020c*/ 	.word	0x00000058
        /*0210*/ 	.short	0x0100
        /*0212*/ 	.byte	0x04
	.zero		1


	//   ....[15]....
        /*0214*/ 	.word	0x00000870
        /*0218*/ 	.word	0x000000ff
        /*021c*/ 	.word	0x00000078
        /*0220*/ 	.short	0x0100
        /*0222*/ 	.byte	0x04
	.zero		1


	//   ....[16]....
        /*0224*/ 	.word	0x00000960
        /*0228*/ 	.word	0x000000ff
        /*022c*/ 	.word	0x00000080
        /*0230*/ 	.short	0x0100
        /*0232*/ 	.byte	0x06
	.zero		1


	//   ....[17]....
        /*0234*/ 	.word	0x00000970
        /*0238*/ 	.word	0x000000ff
        /*023c*/ 	.word	0x00000088
        /*0240*/ 	.short	0x0100
        /*0242*/ 	.byte	0x06
	.zero		1


	//   ....[18]....
        /*0244*/ 	.word	0x00000ab0
        /*0248*/ 	.word	0x000000ff
        /*024c*/ 	.word	0x00000090
        /*0250*/ 	.short	0x0100
        /*0252*/ 	.byte	0x06
	.zero		1


	//   ....[19]....
        /*0254*/ 	.word	0x00000ac0
        /*0258*/ 	.word	0x000000ff
        /*025c*/ 	.word	0x000000a0
        /*0260*/ 	.short	0x0100
        /*0262*/ 	.byte	0x06
	.zero		1


	//   ....[20]....
        /*0264*/ 	.word	0x00000ad0
        /*0268*/ 	.word	0x000000ff
        /*026c*/ 	.word	0x00000098
        /*0270*/ 	.short	0x0100
        /*0272*/ 	.byte	0x06
	.zero		1


	//   ....[21]....
        /*0274*/ 	.word	0x00000ae0
        /*0278*/ 	.word	0x000000ff
        /*027c*/ 	.word	0x000000a8
        /*0280*/ 	.short	0x0100
        /*0282*/ 	.byte	0x06
	.zero		1


	//   ....[22]....
        /*0284*/ 	.word	0x00000c10
        /*0288*/ 	.word	0x000000ff
        /*028c*/ 	.word	0x000000b0
        /*0290*/ 	.short	0x0100
        /*0292*/ 	.byte	0x04
	.zero		1


	//   ....[23]....
        /*0294*/ 	.word	0x00000c20
        /*0298*/ 	.word	0x000000ff
        /*029c*/ 	.word	0x000000d0
        /*02a0*/ 	.short	0x0100
        /*02a2*/ 	.byte	0x04
	.zero		1


	//   ....[24]....
        /*02a4*/ 	.word	0x00000c30
        /*02a8*/ 	.word	0x000000ff
        /*02ac*/ 	.word	0x000000b8
        /*02b0*/ 	.short	0x0100
        /*02b2*/ 	.byte	0x04
	.zero		1


	//   ....[25]....
        /*02b4*/ 	.word	0x00000c40
        /*02b8*/ 	.word	0x000000ff
        /*02bc*/ 	.word	0x000000d8
        /*02c0*/ 	.short	0x0100
        /*02c2*/ 	.byte	0x04
	.zero		1


	//   ....[26]....
        /*02c4*/ 	.word	0x00000c50
        /*02c8*/ 	.word	0x000000ff
        /*02cc*/ 	.word	0x000000c0
        /*02d0*/ 	.short	0x0100
        /*02d2*/ 	.byte	0x04
	.zero		1


	//   ....[27]....
        /*02d4*/ 	.word	0x00000c60
        /*02d8*/ 	.word	0x000000ff
        /*02dc*/ 	.word	0x000000e0
        /*02e0*/ 	.short	0x0100
        /*02e2*/ 	.byte	0x04
	.zero		1


	//   ....[28]....
        /*02e4*/ 	.word	0x00000c70
        /*02e8*/ 	.word	0x000000ff
        /*02ec*/ 	.word	0x000000c8
        /*02f0*/ 	.short	0x0100
        /*02f2*/ 	.byte	0x04
	.zero		1


	//   ....[29]....
        /*02f4*/ 	.word	0x00000c80
        /*02f8*/ 	.word	0x000000ff
        /*02fc*/ 	.word	0x000000e8
        /*0300*/ 	.short	0x0100
        /*0302*/ 	.byte	0x04
	.zero		1


	//   ....[30]....
        /*0304*/ 	.word	0x00000d80
        /*0308*/ 	.word	0x000000ff
        /*030c*/ 	.word	0x000000f0
        /*0310*/ 	.short	0x0100
        /*0312*/ 	.byte	0x04
	.zero		1


	//   ....[31]....
        /*0314*/ 	.word	0x00000d90
        /*0318*/ 	.word	0x000000ff
        /*031c*/ 	.word	0x00000100
        /*0320*/ 	.short	0x0100
        /*0322*/ 	.byte	0x04
	.zero		1


	//   ....[32]....
        /*0324*/ 	.word	0x00000da0
        /*0328*/ 	.word	0x000000ff
        /*032c*/ 	.word	0x000000f8
        /*0330*/ 	.short	0x0100
        /*0332*/ 	.byte	0x04
	.zero		1


	//   ....[33]....
        /*0334*/ 	.word	0x00000db0
        /*0338*/ 	.word	0x000000ff
        /*033c*/ 	.word	0x00000108
        /*0340*/ 	.short	0x0100
        /*0342*/ 	.byte	0x04
	.zero		1


	//   ....[34]....
        /*0344*/ 	.word	0x00000eb0
        /*0348*/ 	.word	0x000000ff
        /*034c*/ 	.word	0x00000110
        /*0350*/ 	.short	0x0100
        /*0352*/ 	.byte	0x06
	.zero		1


	//   ....[35]....
        /*0354*/ 	.word	0x00001ae0
        /*0358*/ 	.word	0x00000000
        /*035c*/ 	.word	0x00000100
        /*0360*/ 	.short	0x010a
        /*0362*/ 	.byte	0xff
	.zero		1


	//   ....[36]....
        /*0364*/ 	.word	0x00001b00
        /*0368*/ 	.word	0x00000000
        /*036c*/ 	.word	0x000000f0
        /*0370*/ 	.short	0x0101
        /*0372*/ 	.byte	0xff
	.zero		1


	//   ....[37]....
        /*0374*/ 	.word	0x00001bb0
        /*0378*/ 	.word	0x000000ff
        /*037c*/ 	.word	0x00000020
        /*0380*/ 	.short	0x010a
        /*0382*/ 	.byte	0x04
	.zero		1


	//   ....[38]....
        /*0384*/ 	.word	0x00001c80
        /*0388*/ 	.word	0x000000ff
        /*038c*/ 	.word	0x00000020
        /*0390*/ 	.short	0x010a
        /*0392*/ 	.byte	0x21
	.zero		1


	//   ....[39]....
        /*0394*/ 	.word	0x00001e30
        /*0398*/ 	.word	0x000000ff
        /*039c*/ 	.word	0x00000020
        /*03a0*/ 	.short	0x010a
        /*03a2*/ 	.byte	0x05
	.zero		1


	//   ....[40]....
        /*03a4*/ 	.word	0x00001f50
        /*03a8*/ 	.word	0x000000ff
        /*03ac*/ 	.word	0x00000088
        /*03b0*/ 	.short	0x0101
        /*03b2*/ 	.byte	0x0d
	.zero		1


	//   ....[41]....
        /*03b4*/ 	.word	0x00001f70
        /*03b8*/ 	.word	0x000000ff
        /*03bc*/ 	.word	0x00000020
        /*03c0*/ 	.short	0x010a
        /*03c2*/ 	.byte	0x04
	.zero		1


	//   ....[42]....
        /*03c4*/ 	.word	0x00001ff0
        /*03c8*/ 	.word	0x000000ff
        /*03cc*/ 	.word	0x00000020
        /*03d0*/ 	.short	0x010a
        /*03d2*/ 	.byte	0x11
	.zero		1


	//   ....[43]....
        /*03d4*/ 	.word	0x00002190
        /*03d8*/ 	.word	0x000000ff
        /*03dc*/ 	.word	0x00000020
        /*03e0*/ 	.short	0x010a
        /*03e2*/ 	.byte	0x05
	.zero		1


	//   ....[44]....
        /*03e4*/ 	.word	0x000022d0
        /*03e8*/ 	.word	0x00000003
        /*03ec*/ 	.word	0x00000090
        /*03f0*/ 	.short	0x010a
        /*03f2*/ 	.byte	0xff
	.zero		1


	//   ....[45]....
        /*03f4*/ 	.word	0x00002420
        /*03f8*/ 	.word	0x00000000
        /*03fc*/ 	.word	0x00000000
        /*0400*/ 	.short	0x0101
        /*0402*/ 	.byte	0xff
	.zero		1


	//   ....[46]....
        /*0404*/ 	.word	0x000029e0
        /*0408*/ 	.word	0x000000ff
        /*040c*/ 	.word	0x00000000
        /*0410*/ 	.short	0x010a
        /*0412*/ 	.byte	0x04
	.zero		1


	//   ....[47]....
        /*0414*/ 	.word	0x00002a70
        /*0418*/ 	.word	0x000000ff
        /*041c*/ 	.word	0x00000000
        /*0420*/ 	.short	0x010a
        /*0422*/ 	.byte	0x05
	.zero		1


	//   ....[48]....
        /*0424*/ 	.word	0x00002b00
        /*0428*/ 	.word	0x000000ff
        /*042c*/ 	.word	0x00000000
        /*0430*/ 	.short	0x010a
        /*0432*/ 	.byte	0x05
	.zero		1


	//   ....[49]....
        /*0434*/ 	.word	0x00002ba0
        /*0438*/ 	.word	0x00000000
        /*043c*/ 	.word	0x00000000
        /*0440*/ 	.short	0x010a
        /*0442*/ 	.byte	0xff
	.zero		1


	//   ....[50]....
        /*0444*/ 	.word	0x00002ce0
        /*0448*/ 	.word	0x00000000
        /*044c*/ 	.word	0x000000f0
        /*0450*/ 	.short	0x010a
        /*0452*/ 	.byte	0xff
	.zero		1


	//   ....[51]....
        /*0454*/ 	.word	0x00002d50
        /*0458*/ 	.word	0x00000004
        /*045c*/ 	.word	0x00000000
        /*0460*/ 	.short	0x0101
        /*0462*/ 	.byte	0xff
	.zero		1


	//   ....[52]....
        /*0464*/ 	.word	0x00002d70
        /*0468*/ 	.word	0x000000ff
        /*046c*/ 	.word	0x000000a0
        /*0470*/ 	.short	0x010a
        /*0472*/ 	.byte	0x04
	.zero		1


	//   ....[53]....
        /*0474*/ 	.word	0x00002e90
        /*0478*/ 	.word	0x00000000
        /*047c*/ 	.word	0x00000090
        /*0480*/ 	.short	0x010a
        /*0482*/ 	.byte	0xff
	.zero		1


	//   ....[54]....
        /*0484*/ 	.word	0x00002f90
        /*0488*/ 	.word	0x00000000
        /*048c*/ 	.word	0x00000000
        /*0490*/ 	.short	0x0101
        /*0492*/ 	.byte	0xff
	.zero		1


	//   ....[55]....
        /*0494*/ 	.word	0x00003020
        /*0498*/ 	.word	0x000000ff
        /*049c*/ 	.word	0x000000a0
        /*04a0*/ 	.short	0x0106
        /*04a2*/ 	.byte	0x04
	.zero		1


	//   ....[56]....
        /*04a4*/ 	.word	0x00003040
        /*04a8*/ 	.word	0x000000ff
        /*04ac*/ 	.word	0x000000a0
        /*04b0*/ 	.short	0x010a
        /*04b2*/ 	.byte	0x04
	.zero		1


	//   ....[57]....
        /*04b4*/ 	.word	0x000030d0
        /*04b8*/ 	.word	0x000000ff
        /*04bc*/ 	.word	0x000000a0
        /*04c0*/ 	.short	0x0106
        /*04c2*/ 	.byte	0x07
	.zero		1


	//   ....[58]....
        /*04c4*/ 	.word	0x00003110
        /*04c8*/ 	.word	0x00000000
        /*04cc*/ 	.word	0x000000a0
        /*04d0*/ 	.short	0x010a
        /*04d2*/ 	.byte	0xff
	.zero		1


	//   ....[59]....
        /*04d4*/ 	.word	0x00003360
        /*04d8*/ 	.word	0x000000ff
        /*04dc*/ 	.word	0x00000008
        /*04e0*/ 	.short	0x010a
        /*04e2*/ 	.byte	0x05
	.zero		1


	//   ....[60]....
        /*04e4*/ 	.word	0x00003380
        /*04e8*/ 	.word	0x000000ff
        /*04ec*/ 	.word	0x00000008
        /*04f0*/ 	.short	0x010a
        /*04f2*/ 	.byte	0x05
	.zero		1


	//   ....[61]....
        /*04f4*/ 	.word	0x00003510
        /*04f8*/ 	.word	0x000000ff
        /*04fc*/ 	.word	0x00000008
        /*0500*/ 	.short	0x010a
        /*0502*/ 	.byte	0x05
	.zero		1


	//   ....[62]....
        /*0504*/ 	.word	0x00003530
        /*0508*/ 	.word	0x000000ff
        /*050c*/ 	.word	0x00000008
        /*0510*/ 	.short	0x010a
        /*0512*/ 	.byte	0x05
	.zero		1


	//   ....[63]....
        /*0514*/ 	.word	0x000035f0
        /*0518*/ 	.word	0x000000ff
        /*051c*/ 	.word	0x00000000
        /*0520*/ 	.short	0x0101
        /*0522*/ 	.byte	0x04
	.zero		1


	//   ....[64]....
        /*0524*/ 	.word	0x000038f0
        /*0528*/ 	.word	0x00000000
        /*052c*/ 	.word	0x00000090
        /*0530*/ 	.short	0x010a
        /*0532*/ 	.byte	0xff
	.zero		1


	//   ....[65]....
        /*0534*/ 	.word	0x000039b0
        /*0538*/ 	.word	0x00000000
        /*053c*/ 	.word	0x00000000
        /*0540*/ 	.short	0x0101
        /*0542*/ 	.byte	0xff
	.zero		1


	//   ....[66]....
        /*0544*/ 	.word	0x00003a70
        /*0548*/ 	.word	0x000000ff
        /*054c*/ 	.word	0x00000000
        /*0550*/ 	.short	0x010a
        /*0552*/ 	.byte	0x04
	.zero		1


	//   ....[67]....
        /*0554*/ 	.word	0x00003a80
        /*0558*/ 	.word	0x000000ff
        /*055c*/ 	.word	0x000000d0
        /*0560*/ 	.short	0x010a
        /*0562*/ 	.byte	0x17
	.zero		1


	//   ....[68]....
        /*0564*/ 	.word	0x00003b30
        /*0568*/ 	.word	0x000000ff
        /*056c*/ 	.word	0x00000000
        /*0570*/ 	.short	0x010a
        /*0572*/ 	.byte	0x05
	.zero		1


	//   ....[69]....
        /*0574*/ 	.word	0x00003c70
        /*0578*/ 	.word	0x000000ff
        /*057c*/ 	.word	0x00000000
        /*0580*/ 	.short	0x010a
        /*0582*/ 	.byte	0x04
	.zero		1


	//   ....[70]....
        /*0584*/ 	.word	0x00003ec0
        /*0588*/ 	.word	0x000000ff
        /*058c*/ 	.word	0x00000000
        /*0590*/ 	.short	0x010a
        /*0592*/ 	.byte	0x04
	.zero		1


	//   ....[71]....
        /*0594*/ 	.word	0x00003f50
        /*0598*/ 	.word	0x000000ff
        /*059c*/ 	.word	0x00000000
        /*05a0*/ 	.short	0x010a
        /*05a2*/ 	.byte	0x05
	.zero		1


	//   ....[72]....
        /*05a4*/ 	.word	0x00003fe0
        /*05a8*/ 	.word	0x000000ff
        /*05ac*/ 	.word	0x00000000
        /*05b0*/ 	.short	0x010a
        /*05b2*/ 	.byte	0x05
	.zero		1


	//   ....[73]....
        /*05b4*/ 	.word	0x00004080
        /*05b8*/ 	.word	0x00000000
        /*05bc*/ 	.word	0x00000000
        /*05c0*/ 	.short	0x010a
        /*05c2*/ 	.byte	0xff
	.zero		1


	//   ....[74]....
        /*05c4*/ 	.word	0x000040c0
        /*05c8*/ 	.word	0x00000000
        /*05cc*/ 	.word	0x00000000
        /*05d0*/ 	.short	0x010a
        /*05d2*/ 	.byte	0xff
	.zero		1


	//   ....[75]....
        /*05d4*/ 	.word	0x00004130
        /*05d8*/ 	.word	0x000000ff
        /*05dc*/ 	.word	0x00000000
        /*05e0*/ 	.short	0x0101
        /*05e2*/ 	.byte	0x04
	.zero		1


	//   ....[76]....
        /*05e4*/ 	.word	0x00004170
        /*05e8*/ 	.word	0x000000ff
        /*05ec*/ 	.word	0x00000110
        /*05f0*/ 	.short	0x010a
        /*05f2*/ 	.byte	0x11
	.zero		1


	//   ....[77]....
        /*05f4*/ 	.word	0x000041c0
        /*05f8*/ 	.word	0x000000ff
        /*05fc*/ 	.word	0x00000000
        /*0600*/ 	.short	0x0101
        /*0602*/ 	.byte	0x04
	.zero		1


	//   ....[78]....
        /*0604*/ 	.word	0x000046a0
        /*0608*/ 	.word	0x0000000c
        /*060c*/ 	.word	0x00000090
        /*0610*/ 	.short	0x010a
        /*0612*/ 	.byte	0xff
	.zero		1


	//   ....[79]....
        /*0614*/ 	.word	0x00004810
        /*0618*/ 	.word	0x00000000
        /*061c*/ 	.word	0x00000000
        /*0620*/ 	.short	0x0101
        /*0622*/ 	.byte	0xff
	.zero		1


	//   ....[80]....
        /*0624*/ 	.word	0x00004ca0
        /*0628*/ 	.word	0x000000ff
        /*062c*/ 	.word	0x00000088
        /*0630*/ 	.short	0x010a
        /*0632*/ 	.byte	0x15
	.zero		1


	//   ....[81]....
        /*0634*/ 	.word	0x00004e20
        /*0638*/ 	.word	0x000000ff
        /*063c*/ 	.word	0x00000060
        /*0640*/ 	.short	0x010a
        /*0642*/ 	.byte	0x15
	.zero		1


	//   ....[82]....
        /*0644*/ 	.word	0x00005010
        /*0648*/ 	.word	0x000000ff
        /*064c*/ 	.word	0x00000040
        /*0650*/ 	.short	0x010b
        /*0652*/ 	.byte	0x15
	.zero		1


	//   ....[83]....
        /*0654*/ 	.word	0x00005020
        /*0658*/ 	.word	0x000000ff
        /*065c*/ 	.word	0x00000000
        /*0660*/ 	.short	0x0101
        /*0662*/ 	.byte	0x2e
	.zero		1


	//   ....[84]....
        /*0664*/ 	.word	0x00005030
        /*0668*/ 	.word	0x000000ff
        /*066c*/ 	.word	0x00000068
        /*0670*/ 	.short	0x010a
        /*0672*/ 	.byte	0x15
	.zero		1


	//   ....[85]....
        /*0674*/ 	.word	0x000051e0
        /*0678*/ 	.word	0x000000ff
        /*067c*/ 	.word	0x00000048
        /*0680*/ 	.short	0x010b
        /*0682*/ 	.byte	0x15
	.zero		1


	//   ....[86]....
        /*0684*/ 	.word	0x000051f0
        /*0688*/ 	.word	0x000000ff
        /*068c*/ 	.word	0x00000000
        /*0690*/ 	.short	0x0101
        /*0692*/ 	.byte	0x27
	.zero		1


	//   ....[87]....
        /*0694*/ 	.word	0x00005200
        /*0698*/ 	.word	0x000000ff
        /*069c*/ 	.word	0x00000070
        /*06a0*/ 	.short	0x010a
        /*06a2*/ 	.byte	0x15
	.zero		1


	//   ....[88]....
        /*06a4*/ 	.word	0x000053b0
        /*06a8*/ 	.word	0x000000ff
        /*06ac*/ 	.word	0x00000050
        /*06b0*/ 	.short	0x010b
        /*06b2*/ 	.byte	0x15
	.zero		1


	//   ....[89]....
        /*06b4*/ 	.word	0x000053c0
        /*06b8*/ 	.word	0x000000ff
        /*06bc*/ 	.word	0x00000000
        /*06c0*/ 	.short	0x0101
        /*06c2*/ 	.byte	0x26
	.zero		1


	//   ....[90]....
        /*06c4*/ 	.word	0x000053d0
        /*06c8*/ 	.word	0x000000ff
        /*06cc*/ 	.word	0x00000078
        /*06d0*/ 	.short	0x010a
        /*06d2*/ 	.byte	0x15
	.zero		1


	//   ....[91]....
        /*06d4*/ 	.word	0x00005620
        /*06d8*/ 	.word	0x000000ff
        /*06dc*/ 	.word	0x00000058
        /*06e0*/ 	.short	0x010b
        /*06e2*/ 	.byte	0x15
	.zero		1


	//   ....[92]....
        /*06e4*/ 	.word	0x00005630
        /*06e8*/ 	.word	0x000000ff
        /*06ec*/ 	.word	0x00000000
        /*06f0*/ 	.short	0x0101
        /*06f2*/ 	.byte	0x25
	.zero		1


	//   ....[93]....
        /*06f4*/ 	.word	0x00005670
        /*06f8*/ 	.word	0x000000ff
        /*06fc*/ 	.word	0x00000060
        /*0700*/ 	.short	0x010a
        /*0702*/ 	.byte	0x15
	.zero		1


	//   ....[94]....
        /*0704*/ 	.word	0x00005690
        /*0708*/ 	.word	0x000000ff
        /*070c*/ 	.word	0x00000068
        /*0710*/ 	.short	0x010a
        /*0712*/ 	.byte	0x15
	.zero		1


	//   ....[95]....
        /*0714*/ 	.word	0x000056b0
        /*0718*/ 	.word	0x000000ff
        /*071c*/ 	.word	0x00000070
        /*0720*/ 	.short	0x010a
        /*0722*/ 	.byte	0x15
	.zero		1


	//   ....[96]....
        /*0724*/ 	.word	0x000056f0
        /*0728*/ 	.word	0x00000000
        /*072c*/ 	.word	0x00000078
        /*0730*/ 	.short	0x010a
        /*0732*/ 	.byte	0xff
	.zero		1


	//   ....[97]....
        /*0734*/ 	.word	0x00005a50
        /*0738*/ 	.word	0x00000003
        /*073c*/ 	.word	0x00000090
        /*0740*/ 	.short	0x010a
        /*0742*/ 	.byte	0xff
	.zero		1


	//   ....[98]....
        /*0744*/ 	.word	0x00005bd0
        /*0748*/ 	.word	0x00000000
        /*074c*/ 	.word	0x00000000
        /*0750*/ 	.short	0x0101
        /*0752*/ 	.byte	0xff
	.zero		1


	//   ....[99]....
        /*0754*/ 	.word	0x00006710
        /*0758*/ 	.word	0x000000ff
        /*075c*/ 	.word	0x00000040
        /*0760*/ 	.short	0x010a
        /*0762*/ 	.byte	0x2b
	.zero		1


	//   ....[100]....
        /*0764*/ 	.word	0x00006750
        /*0768*/ 	.word	0x00000062
        /*076c*/ 	.word	0x000000b0
        /*0770*/ 	.short	0x010a
        /*0772*/ 	.byte	0xff
	.zero		1


	//   ....[101]....
        /*0774*/ 	.word	0x00006840
        /*0778*/ 	.word	0x000000ff
        /*077c*/ 	.word	0x00000040
        /*0780*/ 	.short	0x010a
        /*0782*/ 	.byte	0x2b
	.zero		1


	//   ....[102]....
        /*0784*/ 	.word	0x00006930
        /*0788*/ 	.word	0x00000062
        /*078c*/ 	.word	0x000000b0
        /*0790*/ 	.short	0x010a
        /*0792*/ 	.byte	0xff
	.zero		1


	//   ....[103]....
        /*0794*/ 	.word	0x00007450
        /*0798*/ 	.word	0x00000000
        /*079c*/ 	.word	0x00000000
        /*07a0*/ 	.short	0x0101
        /*07a2*/ 	.byte	0xff
	.zero		1


	//   ....[104]....
        /*07a4*/ 	.word	0x00007460
        /*07a8*/ 	.word	0x00000003
        /*07ac*/ 	.word	0x00000040
        /*07b0*/ 	.short	0x010a
        /*07b2*/ 	.byte	0xff
	.zero		1


	//   ....[105]....
        /*07b4*/ 	.word	0x00007540
        /*07b8*/ 	.word	0x00000003
        /*07bc*/ 	.word	0x00000040
        /*07c0*/ 	.short	0x010a
        /*07c2*/ 	.byte	0xff
	.zero		1


	//   ....[106]....
        /*07c4*/ 	.word	0x00008100
        /*07c8*/ 	.word	0x00000068
        /*07cc*/ 	.word	0x00000000
        /*07d0*/ 	.short	0x0101
        /*07d2*/ 	.byte	0xff
	.zero		1


	//   ....[107]....
        /*07d4*/ 	.word	0x00008120
        /*07d8*/ 	.word	0x0000003e
        /*07dc*/ 	.word	0x00000040
        /*07e0*/ 	.short	0x010a
        /*07e2*/ 	.byte	0xff
	.zero		1


	//   ....[108]....
        /*07e4*/ 	.word	0x000081f0
        /*07e8*/ 	.word	0x0000003e
        /*07ec*/ 	.word	0x00000040
        /*07f0*/ 	.short	0x010a
        /*07f2*/ 	.byte	0xff
	.zero		1


	//   ....[109]....
        /*07f4*/ 	.word	0x00008da0
        /*07f8*/ 	.word	0x0000003e
        /*07fc*/ 	.word	0x00000000
        /*0800*/ 	.short	0x0101
        /*0802*/ 	.byte	0xff
	.zero		1


	//   ....[110]....
        /*0804*/ 	.word	0x00008dc0
        /*0808*/ 	.word	0x0000003d
        /*080c*/ 	.word	0x00000040
        /*0810*/ 	.short	0x010a
        /*0812*/ 	.byte	0xff
	.zero		1


	//   ....[111]....
        /*0814*/ 	.word	0x00008e90
        /*0818*/ 	.word	0x0000003d
        /*081c*/ 	.word	0x00000040
        /*0820*/ 	.short	0x010a
        /*0822*/ 	.byte	0xff
	.zero		1


	//   ....[112]....
        /*0824*/ 	.word	0x00009280
        /*0828*/ 	.word	0x00000062
        /*082c*/ 	.word	0x00000000
        /*0830*/ 	.short	0x0101
        /*0832*/ 	.byte	0xff
	.zero		1


	//   ....[113]....
        /*0834*/ 	.word	0x00009a90
        /*0838*/ 	.word	0x00000002
        /*083c*/ 	.word	0x00000000
        /*0840*/ 	.short	0x0101
        /*0842*/ 	.byte	0xff
	.zero		1


	//   ....[114]....
        /*0844*/ 	.word	0x00009d40
        /*0848*/ 	.word	0x000000ff
        /*084c*/ 	.word	0x00000000
        /*0850*/ 	.short	0x0101
        /*0852*/ 	.byte	0x04
	.zero		1


	//   ....[115]....
        /*0854*/ 	.word	0x00009d60
        /*0858*/ 	.word	0x00000000
        /*085c*/ 	.word	0x00000100
        /*0860*/ 	.short	0x010a
        /*0862*/ 	.byte	0xff
	.zero		1


	//   ....[116]....
        /*0864*/ 	.word	0x00009dc0
        /*0868*/ 	.word	0x00000000
        /*086c*/ 	.word	0x00000020
        /*0870*/ 	.short	0x010a
        /*0872*/ 	.byte	0xff
	.zero		1


	//   ....[117]....
        /*0874*/ 	.word	0x00009e20
        /*0878*/ 	.word	0x00000000
        /*087c*/ 	.word	0x00000020
        /*0880*/ 	.short	0x010a
        /*0882*/ 	.byte	0xff
	.zero		1


	//   ....[118]....
        /*0884*/ 	.word	0x00009e70
        /*0888*/ 	.word	0x00000003
        /*088c*/ 	.word	0x00000090
        /*0890*/ 	.short	0x010a
        /*0892*/ 	.byte	0xff
	.zero		1


	//   ....[119]....
        /*0894*/ 	.word	0x00009ed0
        /*0898*/ 	.word	0x00000000
        /*089c*/ 	.word	0x00000000
        /*08a0*/ 	.short	0x010a
        /*08a2*/ 	.byte	0xff
	.zero		1


	//   ....[120]....
        /*08a4*/ 	.word	0x00009f30
        /*08a8*/ 	.word	0x00000000
        /*08ac*/ 	.word	0x00000000
        /*08b0*/ 	.short	0x010a
        /*08b2*/ 	.byte	0xff
	.zero		1


	//   ....[121]....
        /*08b4*/ 	.word	0x00009f90
        /*08b8*/ 	.word	0x00000000
        /*08bc*/ 	.word	0x00000000
        /*08c0*/ 	.short	0x010a
        /*08c2*/ 	.byte	0xff
	.zero		1


	//   ....[122]....
        /*08c4*/ 	.word	0x00009fe0
        /*08c8*/ 	.word	0x00000000
        /*08cc*/ 	.word	0x000000f0
        /*08d0*/ 	.short	0x010a
        /*08d2*/ 	.byte	0xff
	.zero		1


	//   ....[123]....
        /*08d4*/ 	.word	0x0000a040
        /*08d8*/ 	.word	0x00000000
        /*08dc*/ 	.word	0x000000a0
        /*08e0*/ 	.short	0x010a
        /*08e2*/ 	.byte	0xff
	.zero		1


	//   ....[124]....
        /*08e4*/ 	.word	0x0000a090
        /*08e8*/ 	.word	0x00000000
        /*08ec*/ 	.word	0x00000090
        /*08f0*/ 	.short	0x010a
        /*08f2*/ 	.byte	0xff
	.zero		1


	//   ....[125]....
        /*08f4*/ 	.word	0x0000a0f0
        /*08f8*/ 	.word	0x00000000
        /*08fc*/ 	.word	0x000000a0
        /*0900*/ 	.short	0x010a
        /*0902*/ 	.byte	0xff
	.zero		1


	//   ....[126]....
        /*0904*/ 	.word	0x0000a150
        /*0908*/ 	.word	0x00000005
        /*090c*/ 	.word	0x00000008
        /*0910*/ 	.short	0x010a
        /*0912*/ 	.byte	0xff
	.zero		1


	//   ....[127]....
        /*0914*/ 	.word	0x0000a240
        /*0918*/ 	.word	0x00000003
        /*091c*/ 	.word	0x00000008
        /*0920*/ 	.short	0x010a
        /*0922*/ 	.byte	0xff
	.zero		1


	//   ....[128]....
        /*0924*/ 	.word	0x0000a290
        /*0928*/ 	.word	0x00000000
        /*092c*/ 	.word	0x00000090
        /*0930*/ 	.short	0x010a
        /*0932*/ 	.byte	0xff
	.zero		1


	//   ....[129]....
        /*0934*/ 	.word	0x0000a2f0
        /*0938*/ 	.word	0x00000000
        /*093c*/ 	.word	0x000000d0
        /*0940*/ 	.short	0x010a
        /*0942*/ 	.byte	0xff
	.zero		1


	//   ....[130]....
        /*0944*/ 	.word	0x0000a350
        /*0948*/ 	.word	0x00000000
        /*094c*/ 	.word	0x00000000
        /*0950*/ 	.short	0x010a
        /*0952*/ 	.byte	0xff
	.zero		1


	//   ....[131]....
        /*0954*/ 	.word	0x0000a3b0
        /*0958*/ 	.word	0x00000000
        /*095c*/ 	.word	0x00000000
        /*0960*/ 	.short	0x010a
        /*0962*/ 	.byte	0xff
	.zero		1


	//   ....[132]....
        /*0964*/ 	.word	0x0000a410
        /*0968*/ 	.word	0x00000000
        /*096c*/ 	.word	0x00000000
        /*0970*/ 	.short	0x010a
        /*0972*/ 	.byte	0xff
	.zero		1


	//   ....[133]....
        /*0974*/ 	.word	0x0000a470
        /*0978*/ 	.word	0x00000000
        /*097c*/ 	.word	0x00000000
        /*0980*/ 	.short	0x010a
        /*0982*/ 	.byte	0xff
	.zero		1


	//   ....[134]....
        /*0984*/ 	.word	0x0000a4d0
        /*0988*/ 	.word	0x00000000
        /*098c*/ 	.word	0x00000110
        /*0990*/ 	.short	0x010a
        /*0992*/ 	.byte	0xff
	.zero		1


	//   ....[135]....
        /*0994*/ 	.word	0x0000a520
        /*0998*/ 	.word	0x0000000c
        /*099c*/ 	.word	0x00000090
        /*09a0*/ 	.short	0x010a
        /*09a2*/ 	.byte	0xff
	.zero		1


	//   ....[136]....
        /*09a4*/ 	.word	0x0000a580
        /*09a8*/ 	.word	0x00000000
        /*09ac*/ 	.word	0x00000088
        /*09b0*/ 	.short	0x010a
        /*09b2*/ 	.byte	0xff
	.zero		1


	//   ....[137]....
        /*09b4*/ 	.word	0x0000a5e0
        /*09b8*/ 	.word	0x00000000
        /*09bc*/ 	.word	0x00000060
        /*09c0*/ 	.short	0x010a
        /*09c2*/ 	.byte	0xff
	.zero		1


	//   ....[138]....
        /*09c4*/ 	.word	0x0000a640
        /*09c8*/ 	.word	0x00000000
        /*09cc*/ 	.word	0x00000068
        /*09d0*/ 	.short	0x010a
        /*09d2*/ 	.byte	0xff
	.zero		1


	//   ....[139]....
        /*09d4*/ 	.word	0x0000a6a0
        /*09d8*/ 	.word	0x00000000
        /*09dc*/ 	.word	0x00000070
        /*09e0*/ 	.short	0x010a
        /*09e2*/ 	.byte	0xff
	.zero		1


	//   ....[140]....
        /*09e4*/ 	.word	0x0000a700
        /*09e8*/ 	.word	0x00000000
        /*09ec*/ 	.word	0x00000078
        /*09f0*/ 	.short	0x010a
        /*09f2*/ 	.byte	0xff
	.zero		1


	//   ....[141]....
        /*09f4*/ 	.word	0x0000a760
        /*09f8*/ 	.word	0x00000000
        /*09fc*/ 	.word	0x00000060
        /*0a00*/ 	.short	0x010a
        /*0a02*/ 	.byte	0xff
	.zero		1


	//   ....[142]....
        /*0a04*/ 	.word	0x0000a7c0
        /*0a08*/ 	.word	0x00000000
        /*0a0c*/ 	.word	0x00000068
        /*0a10*/ 	.short	0x010a
        /*0a12*/ 	.byte	0xff
	.zero		1


	//   ....[143]....
        /*0a14*/ 	.word	0x0000a820
        /*0a18*/ 	.word	0x00000000
        /*0a1c*/ 	.word	0x00000070
        /*0a20*/ 	.short	0x010a
        /*0a22*/ 	.byte	0xff
	.zero		1


	//   ....[144]....
        /*0a24*/ 	.word	0x0000a870
        /*0a28*/ 	.word	0x00000003
        /*0a2c*/ 	.word	0x00000090
        /*0a30*/ 	.short	0x010a
        /*0a32*/ 	.byte	0xff
	.zero		1


	//   ....[145]....
        /*0a34*/ 	.word	0x0000a8d0
        /*0a38*/ 	.word	0x00000000
        /*0a3c*/ 	.word	0x00000040
        /*0a40*/ 	.short	0x010a
        /*0a42*/ 	.byte	0xff
	.zero		1


	//   ....[146]....
        /*0a44*/ 	.word	0x0000a920
        /*0a48*/ 	.word	0x00000062
        /*0a4c*/ 	.word	0x000000b0
        /*0a50*/ 	.short	0x010a
        /*0a52*/ 	.byte	0xff
	.zero		1


	//   ....[147]....
        /*0a54*/ 	.word	0x0000a970
        /*0a58*/ 	.word	0x00000003
        /*0a5c*/ 	.word	0x00000040
        /*0a60*/ 	.short	0x010a
        /*0a62*/ 	.byte	0xff
	.zero		1


	//   ....[148]....
        /*0a64*/ 	.word	0x0000a9c0
        /*0a68*/ 	.word	0x0000003e
        /*0a6c*/ 	.word	0x00000040
        /*0a70*/ 	.short	0x010a
        /*0a72*/ 	.byte	0xff
	.zero		1


	//   ....[149]....
        /*0a74*/ 	.word	0x0000aa10
        /*0a78*/ 	.word	0x0000003d
        /*0a7c*/ 	.word	0x00000040
        /*0a80*/ 	.short	0x010a
        /*0a82*/ 	.byte	0xff
	.zero		1


	//----- nvinfo : EIATTR_NUM_MBARRIERS
	.align		4
.L_47:
        /*0a84*/ 	.byte	0x03, 0x38
        /*0a86*/ 	.short	0x0023


	//----- nvinfo : EIATTR_EXIT_INSTR_OFFSETS
	.align		4
        /*0a88*/ 	.byte	0x04, 0x1c
        /*0a8a*/ 	.short	(.L_49 - .L_48)


	//   ....[0]....
.L_48:
        /*0a8c*/ 	.word	0x00002bd0


	//   ....[1]....
        /*0a90*/ 	.word	0x000030e0


	//   ....[2]....
        /*0a94*/ 	.word	0x00003140


	//   ....[3]....
        /*0a98*/ 	.word	0x000043f0


	//   ....[4]....
        /*0a9c*/ 	.word	0x00005720


	//   ....[5]....
        /*0aa0*/ 	.word	0x00005760


	//   ....[6]....
        /*0aa4*/ 	.word	0x00009c20


	//   ....[7]....
        /*0aa8*/ 	.word	0x00009ca0


	//   ....[8]....
        /*0aac*/ 	.word	0x00009cd0


	//   ....[9]....
        /*0ab0*/ 	.word	0x00009d50


	//----- nvinfo : EIATTR_MAX_THREADS
	.align		4
.L_49:
        /*0ab4*/ 	.byte	0x04, 0x05
        /*0ab6*/ 	.short	(.L_51 - .L_50)
.L_50:
        /*0ab8*/ 	.word	0x00000100
        /*0abc*/ 	.word	0x00000001
        /*0ac0*/ 	.word	0x00000001


	//----- nvinfo : EIATTR_CRS_STACK_SIZE
	.align		4
.L_51:
        /*0ac4*/ 	.byte	0x04, 0x1e
        /*0ac6*/ 	.short	(.L_53 - .L_52)
.L_52:
        /*0ac8*/ 	.word	0x00000000


	//----- nvinfo : EIATTR_CBANK_PARAM_SIZE
	.align		4
.L_53:
        /*0acc*/ 	.byte	0x03, 0x19
        /*0ace*/ 	.short	0x0800


	//----- nvinfo : EIATTR_PARAM_CBANK
	.align		4
        /*0ad0*/ 	.byte	0x04, 0x0a
        /*0ad2*/ 	.short	(.L_55 - .L_54)
	.align		4
.L_54:
        /*0ad4*/ 	.word	index@(.nv.constant0._ZN7cutlass13device_kernelINS_4gemm6kernel13GemmUniversalIN4cute5tupleIJiiiiEEENS1_10collective13CollectiveMmaINS1_35MainloopSm100TmaUmmaWarpSpecializedILi4ELi2ELi4ENS5_IJNS4_1CILi2EEESB_NSA_ILi1EEEEEEEENS5_IJNSA_ILi128EEENSA_ILi256EEENSA_ILi32EEEEEENS_10bfloat16_tENS5_IJlSC_lEEESJ_SK_NS4_8TiledMMAINS4_8MMA_AtomIJNS4_26SM100_MMA_F16BF16_2x1SM_SSISJ_SJ_fLi128ELi256ELNS4_4UMMA5MajorE0ELSP_0ELNSO_7ScaleInE0ELSQ_0EEEEEENS4_6LayoutINS5_IJSC_SC_SC_EEENS5_IJNSA_ILi0EEESV_SV_EEEEENS5_IJNS4_10UnderscoreESY_SY_EEEEENS4_28SM100_TMA_2SM_LOAD_MULTICASTENS4_14ComposedLayoutINS4_7SwizzleILi2ELi4ELi3EEENS4_18smem_ptr_flag_bitsILi16EEENST_INS5_IJNSA_ILi8EEESH_EEENS5_IJSH_SC_EEEEEEEvNS4_8identityENS4_18SM100_TMA_2SM_LOADES1B_vS1C_EENS_8epilogue10collective18CollectiveEpilogueINS1F_23Sm100TmaWarpSpecializedILi4ELi2ELi32ELb1ELb0EEEJNS5_IJNSA_ILi64EEESG_SH_EEENS5_IJNST_IS1K_SC_EENST_INS5_IJSH_SB_EEENS5_IJSC_SF_EEEEEEEESJ_SK_SJ_SK_NS1F_6fusion15FusionCallbacksIS1J_NS1R_17LinearCombinationISJ_fSJ_fLNS_15FloatRoundStyleE2EEES1L_S1Q_JEEENS4_5SM1004TMEM4LOAD26SM100_TMEM_LOAD_32dp32b32xENS4_13SM90_TMA_LOADES1B_NS4_39AutoVectorizingCopyWithAssumedAlignmentILi128EEENS4_14SM90_TMA_STOREES1B_S23_S23_EEEvvEEEEvNT_6ParamsE)
        /*0ad8*/ 	.short	0x0380
        /*0ada*/ 	.short	0x0800


	//----- nvinfo : EIATTR_SW_WAR
	.align		4
.L_55:
        /*0adc*/ 	.byte	0x04, 0x36
        /*0ade*/ 	.short	(.L_57 - .L_56)
.L_56:
        /*0ae0*/ 	.word	0x00000008
.L_57:


//--------------------- .nv.callgraph             --------------------------
	.section	.nv.callgraph,"",@"SHT_CUDA_CALLGRAPH"
	.align	4
	.sectionentsize	8
	.align		4
        /*0000*/ 	.word	0x00000000
	.align		4
        /*0004*/ 	.word	0xffffffff
	.align		4
        /*0008*/ 	.word	index@(_ZN7cutlass13device_kernelINS_4gemm6kernel13GemmUniversalIN4cute5tupleIJiiiiEEENS1_10collective13CollectiveMmaINS1_35MainloopSm100TmaUmmaWarpSpecializedILi4ELi2ELi4ENS5_IJNS4_1CILi2EEESB_NSA_ILi1EEEEEEEENS5_IJNSA_ILi128EEENSA_ILi256EEENSA_ILi32EEEEEENS_10bfloat16_tENS5_IJlSC_lEEESJ_SK_NS4_8TiledMMAINS4_8MMA_AtomIJNS4_26SM100_MMA_F16BF16_2x1SM_SSISJ_SJ_fLi128ELi256ELNS4_4UMMA5MajorE0ELSP_0ELNSO_7ScaleInE0ELSQ_0EEEEEENS4_6LayoutINS5_IJSC_SC_SC_EEENS5_IJNSA_ILi0EEESV_SV_EEEEENS5_IJNS4_10UnderscoreESY_SY_EEEEENS4_28SM100_TMA_2SM_LOAD_MULTICASTENS4_14ComposedLayoutINS4_7SwizzleILi2ELi4ELi3EEENS4_18smem_ptr_flag_bitsILi16EEENST_INS5_IJNSA_ILi8EEESH_EEENS5_IJSH_SC_EEEEEEEvNS4_8identityENS4_18SM100_TMA_2SM_LOADES1B_vS1C_EENS_8epilogue10collective18CollectiveEpilogueINS1F_23Sm100TmaWarpSpecializedILi4ELi2ELi32ELb1ELb0EEEJNS5_IJNSA_ILi64EEESG_SH_EEENS5_IJNST_IS1K_SC_EENST_INS5_IJSH_SB_EEENS5_IJSC_SF_EEEEEEEESJ_SK_SJ_SK_NS1F_6fusion15FusionCallbacksIS1J_NS1R_17LinearCombinationISJ_fSJ_fLNS_15FloatRoundStyleE2EEES1L_S1Q_JEEENS4_5SM1004TMEM4LOAD26SM100_TMEM_LOAD_32dp32b32xENS4_13SM90_TMA_LOADES1B_NS4_39AutoVectorizingCopyWithAssumedAlignmentILi128EEENS4_14SM90_TMA_STOREES1B_S23_S23_EEEvvEEEEvNT_6ParamsE)
	.align		4
        /*000c*/ 	.word	index@(__assertfail)
	.align		4
        /*0010*/ 	.word	0x00000000
	.align		4
        /*0014*/ 	.word	0xfffffffe
	.align		4
        /*0018*/ 	.word	0x00000000
	.align		4
        /*001c*/ 	.word	0xfffffffd
	.align		4
        /*0020*/ 	.word	0x00000000
	.align		4
        /*0024*/ 	.word	0xfffffffc


//--------------------- .nv.constant4             --------------------------
	.section	.nv.constant4,"a",@progbits
	.align	8
	.align		8
.nv.constant4:
        /*0000*/ 	.dword	__assertfail
	.align		8
        /*0008*/ 	.dword	__unnamed_1
	.align		8
        /*0010*/ 	.dword	__unnamed_2
	.align		8
        /*0018*/ 	.dword	_ZN39_INTERNAL_7a0072ad_4_k_cu_40b72f60_87054cuda3std3__45__cpo5beginE
	.align		8
        /*0020*/ 	.dword	_ZN39_INTERNAL_7a0072ad_4_k_cu_40b72f60_87054cuda3std3__45__cpo3endE
	.align		8
        /*0028*/ 	.dword	_ZN39_INTERNAL_7a0072ad_4_k_cu_40b72f60_87054cuda3std3__45__cpo6cbeginE
	.align		8
        /*0030*/ 	.dword	_ZN39_INTERNAL_7a0072ad_4_k_cu_40b72f60_87054cuda3std3__45__cpo4cendE
	.align		8
        /*0038*/ 	.dword	_ZN39_INTERNAL_7a0072ad_4_k_cu_40b72f60_87054cuda3std3__441_GLOBAL__N__7a0072ad_4_k_cu_40b72f60_87056ignoreE
	.align		8
        /*0040*/ 	.dword	_ZN39_INTERNAL_7a0072ad_4_k_cu_40b72f60_87054cuda3std3__419piecewise_constructE
	.align		8
        /*0048*/ 	.dword	_ZN39_INTERNAL_7a0072ad_4_k_cu_40b72f60_87054cuda3std3__48in_placeE
	.align		8
        /*0050*/ 	.dword	_ZN39_INTERNAL_7a0072ad_4_k_cu_40b72f60_87054cuda3std6ranges3__45__cpo4swapE
	.align		8
        /*0058*/ 	.dword	_ZN39_INTERNAL_7a0072ad_4_k_cu_40b72f60_87054cuda3std6ranges3__45__cpo9iter_moveE
	.align		8
        /*0060*/ 	.dword	_ZN39_INTERNAL_7a0072ad_4_k_cu_40b72f60_87054cute7productE
	.align		8
        /*0068*/ 	.dword	_ZN39_INTERNAL_7a0072ad_4_k_cu_40b72f60_87054cute1_E
	.align		8
        /*0070*/ 	.dword	$str$25
	.align		8
        /*0078*/ 	.dword	$str$26
	.align		8
        /*0080*/ 	.dword	$str$27
	.align		8
        /*0088*/ 	.dword	$str$28


//--------------------- .text._ZN7cutlass13device_kernelINS_4gemm6kernel13GemmUniversalIN4cute5tupleIJiiiiEEENS1_10collective13CollectiveMmaINS1_35MainloopSm100TmaUmmaWarpSpecializedILi4ELi2ELi4ENS5_IJNS4_1CILi2EEESB_NSA_ILi1EEEEEEEENS5_IJNSA_ILi128EEENSA_ILi256EEENSA_ILi32EEEEEENS_10bfloat16_tENS5_IJlSC_lEEESJ_SK_NS4_8TiledMMAINS4_8MMA_AtomIJNS4_26SM100_MMA_F16BF16_2x1SM_SSISJ_SJ_fLi128ELi256ELNS4_4UMMA5MajorE0ELSP_0ELNSO_7ScaleInE0ELSQ_0EEEEEENS4_6LayoutINS5_IJSC_SC_SC_EEENS5_IJNSA_ILi0EEESV_SV_EEEEENS5_IJNS4_10UnderscoreESY_SY_EEEEENS4_28SM100_TMA_2SM_LOAD_MULTICASTENS4_14ComposedLayoutINS4_7SwizzleILi2ELi4ELi3EEENS4_18smem_ptr_flag_bitsILi16EEENST_INS5_IJNSA_ILi8EEESH_EEENS5_IJSH_SC_EEEEEEEvNS4_8identityENS4_18SM100_TMA_2SM_LOADES1B_vS1C_EENS_8epilogue10collective18CollectiveEpilogueINS1F_23Sm100TmaWarpSpecializedILi4ELi2ELi32ELb1ELb0EEEJNS5_IJNSA_ILi64EEESG_SH_EEENS5_IJNST_IS1K_SC_EENST_INS5_IJSH_SB_EEENS5_IJSC_SF_EEEEEEEESJ_SK_SJ_SK_NS1F_6fusion15FusionCallbacksIS1J_NS1R_17LinearCombinationISJ_fSJ_fLNS_15FloatRoundStyleE2EEES1L_S1Q_JEEENS4_5SM1004TMEM4LOAD26SM100_TMEM_LOAD_32dp32b32xENS4_13SM90_TMA_LOADES1B_NS4_39AutoVectorizingCopyWithAssumedAlignmentILi128EEENS4_14SM90_TMA_STOREES1B_S23_S23_EEEvvEEEEvNT_6ParamsE --------------------------
	.section	.text._ZN7cutlass13device_kernelINS_4gemm6kernel13GemmUniversalIN4cute5tupleIJiiiiEEENS1_10collective13CollectiveMmaINS1_35MainloopSm100TmaUmmaWarpSpecializedILi4ELi2ELi4ENS5_IJNS4_1CILi2EEESB_NSA_ILi1EEEEEEEENS5_IJNSA_ILi128EEENSA_ILi256EEENSA_ILi32EEEEEENS_10bfloat16_tENS5_IJlSC_lEEESJ_SK_NS4_8TiledMMAINS4_8MMA_AtomIJNS4_26SM100_MMA_F16BF16_2x1SM_SSISJ_SJ_fLi128ELi256ELNS4_4UMMA5MajorE0ELSP_0ELNSO_7ScaleInE0ELSQ_0EEEEEENS4_6LayoutINS5_IJSC_SC_SC_EEENS5_IJNSA_ILi0EEESV_SV_EEEEENS5_IJNS4_10UnderscoreESY_SY_EEEEENS4_28SM100_TMA_2SM_LOAD_MULTICASTENS4_14ComposedLayoutINS4_7SwizzleILi2ELi4ELi3EEENS4_18smem_ptr_flag_bitsILi16EEENST_INS5_IJNSA_ILi8EEESH_EEENS5_IJSH_SC_EEEEEEEvNS4_8identityENS4_18SM100_TMA_2SM_LOADES1B_vS1C_EENS_8epilogue10collective18CollectiveEpilogueINS1F_23Sm100TmaWarpSpecializedILi4ELi2ELi32ELb1ELb0EEEJNS5_IJNSA_ILi64EEESG_SH_EEENS5_IJNST_IS1K_SC_EENST_INS5_IJSH_SB_EEENS5_IJSC_SF_EEEEEEEESJ_SK_SJ_SK_NS1F_6fusion15FusionCallbacksIS1J_NS1R_17LinearCombinationISJ_fSJ_fLNS_15FloatRoundStyleE2EEES1L_S1Q_JEEENS4_5SM1004TMEM4LOAD26SM100_TMEM_LOAD_32dp32b32xENS4_13SM90_TMA_LOADES1B_NS4_39AutoVectorizingCopyWithAssumedAlignmentILi128EEENS4_14SM90_TMA_STOREES1B_S23_S23_EEEvvEEEEvNT_6ParamsE,"ax",@progbits
	.align	128
.text._ZN7cutlass13device_kernelINS_4gemm6kernel13GemmUniversalIN4cute5tupleIJiiiiEEENS1_10collective13CollectiveMmaINS1_35MainloopSm100TmaUmmaWarpSpecializedILi4ELi2ELi4ENS5_IJNS4_1CILi2EEESB_NSA_ILi1EEEEEEEENS5_IJNSA_ILi128EEENSA_ILi256EEENSA_ILi32EEEEEENS_10bfloat16_tENS5_IJlSC_lEEESJ_SK_NS4_8TiledMMAINS4_8MMA_AtomIJNS4_26SM100_MMA_F16BF16_2x1SM_SSISJ_SJ_fLi128ELi256ELNS4_4UMMA5MajorE0ELSP_0ELNSO_7ScaleInE0ELSQ_0EEEEEENS4_6LayoutINS5_IJSC_SC_SC_EEENS5_IJNSA_ILi0EEESV_SV_EEEEENS5_IJNS4_10UnderscoreESY_SY_EEEEENS4_28SM100_TMA_2SM_LOAD_MULTICASTENS4_14ComposedLayoutINS4_7SwizzleILi2ELi4ELi3EEENS4_18smem_ptr_flag_bitsILi16EEENST_INS5_IJNSA_ILi8EEESH_EEENS5_IJSH_SC_EEEEEEEvNS4_8identityENS4_18SM100_TMA_2SM_LOADES1B_vS1C_EENS_8epilogue10collective18CollectiveEpilogueINS1F_23Sm100TmaWarpSpecializedILi4ELi2ELi32ELb1ELb0EEEJNS5_IJNSA_ILi64EEESG_SH_EEENS5_IJNST_IS1K_SC_EENST_INS5_IJSH_SB_EEENS5_IJSC_SF_EEEEEEEESJ_SK_SJ_SK_NS1F_6fusion15FusionCallbacksIS1J_NS1R_17LinearCombinationISJ_fSJ_fLNS_15FloatRoundStyleE2EEES1L_S1Q_JEEENS4_5SM1004TMEM4LOAD26SM100_TMEM_LOAD_32dp32b32xENS4_13SM90_TMA_LOADES1B_NS4_39AutoVectorizingCopyWithAssumedAlignmentILi128EEENS4_14SM90_TMA_STOREES1B_S23_S23_EEEvvEEEEvNT_6ParamsE:
        .type           _ZN7cutlass13device_kernelINS_4gemm6kernel13GemmUniversalIN4cute5tupleIJiiiiEEENS1_10collective13CollectiveMmaINS1_35MainloopSm100TmaUmmaWarpSpecializedILi4ELi2ELi4ENS5_IJNS4_1CILi2EEESB_NSA_ILi1EEEEEEEENS5_IJNSA_ILi128EEENSA_ILi256EEENSA_ILi32EEEEEENS_10bfloat16_tENS5_IJlSC_lEEESJ_SK_NS4_8TiledMMAINS4_8MMA_AtomIJNS4_26SM100_MMA_F16BF16_2x1SM_SSISJ_SJ_fLi128ELi256ELNS4_4UMMA5MajorE0ELSP_0ELNSO_7ScaleInE0ELSQ_0EEEEEENS4_6LayoutINS5_IJSC_SC_SC_EEENS5_IJNSA_ILi0EEESV_SV_EEEEENS5_IJNS4_10UnderscoreESY_SY_EEEEENS4_28SM100_TMA_2SM_LOAD_MULTICASTENS4_14ComposedLayoutINS4_7SwizzleILi2ELi4ELi3EEENS4_18smem_ptr_flag_bitsILi16EEENST_INS5_IJNSA_ILi8EEESH_EEENS5_IJSH_SC_EEEEEEEvNS4_8identityENS4_18SM100_TMA_2SM_LOADES1B_vS1C_EENS_8epilogue10collective18CollectiveEpilogueINS1F_23Sm100TmaWarpSpecializedILi4ELi2ELi32ELb1ELb0EEEJNS5_IJNSA_ILi64EEESG_SH_EEENS5_IJNST_IS1K_SC_EENST_INS5_IJSH_SB_EEENS5_IJSC_SF_EEEEEEEESJ_SK_SJ_SK_NS1F_6fusion15FusionCallbacksIS1J_NS1R_17LinearCombinationISJ_fSJ_fLNS_15FloatRoundStyleE2EEES1L_S1Q_JEEENS4_5SM1004TMEM4LOAD26SM100_TMEM_LOAD_32dp32b32xENS4_13SM90_TMA_LOADES1B_NS4_39AutoVectorizingCopyWithAssumedAlignmentILi128EEENS4_14SM90_TMA_STOREES1B_S23_S23_EEEvvEEEEvNT_6ParamsE,@function
        .size           _ZN7cutlass13device_kernelINS_4gemm6kernel13GemmUniversalIN4cute5tupleIJiiiiEEENS1_10collective13CollectiveMmaINS1_35MainloopSm100TmaUmmaWarpSpecializedILi4ELi2ELi4ENS5_IJNS4_1CILi2EEESB_NSA_ILi1EEEEEEEENS5_IJNSA_ILi128EEENSA_ILi256EEENSA_ILi32EEEEEENS_10bfloat16_tENS5_IJlSC_lEEESJ_SK_NS4_8TiledMMAINS4_8MMA_AtomIJNS4_26SM100_MMA_F16BF16_2x1SM_SSISJ_SJ_fLi128ELi256ELNS4_4UMMA5MajorE0ELSP_0ELNSO_7ScaleInE0ELSQ_0EEEEEENS4_6LayoutINS5_IJSC_SC_SC_EEENS5_IJNSA_ILi0EEESV_SV_EEEEENS5_IJNS4_10UnderscoreESY_SY_EEEEENS4_28SM100_TMA_2SM_LOAD_MULTICASTENS4_14ComposedLayoutINS4_7SwizzleILi2ELi4ELi3EEENS4_18smem_ptr_flag_bitsILi16EEENST_INS5_IJNSA_ILi8EEESH_EEENS5_IJSH_SC_EEEEEEEvNS4_8identityENS4_18SM100_TMA_2SM_LOADES1B_vS1C_EENS_8epilogue10collective18CollectiveEpilogueINS1F_23Sm100TmaWarpSpecializedILi4ELi2ELi32ELb1ELb0EEEJNS5_IJNSA_ILi64EEESG_SH_EEENS5_IJNST_IS1K_SC_EENST_INS5_IJSH_SB_EEENS5_IJSC_SF_EEEEEEEESJ_SK_SJ_SK_NS1F_6fusion15FusionCallbacksIS1J_NS1R_17LinearCombinationISJ_fSJ_fLNS_15FloatRoundStyleE2EEES1L_S1Q_JEEENS4_5SM1004TMEM4LOAD26SM100_TMEM_LOAD_32dp32b32xENS4_13SM90_TMA_LOADES1B_NS4_39AutoVectorizingCopyWithAssumedAlignmentILi128EEENS4_14SM90_TMA_STOREES1B_S23_S23_EEEvvEEEEvNT_6ParamsE,(.L_x_197 - _ZN7cutlass13device_kernelINS_4gemm6kernel13GemmUniversalIN4cute5tupleIJiiiiEEENS1_10collective13CollectiveMmaINS1_35MainloopSm100TmaUmmaWarpSpecializedILi4ELi2ELi4ENS5_IJNS4_1CILi2EEESB_NSA_ILi1EEEEEEEENS5_IJNSA_ILi128EEENSA_ILi256EEENSA_ILi32EEEEEENS_10bfloat16_tENS5_IJlSC_lEEESJ_SK_NS4_8TiledMMAINS4_8MMA_AtomIJNS4_26SM100_MMA_F16BF16_2x1SM_SSISJ_SJ_fLi128ELi256ELNS4_4UMMA5MajorE0ELSP_0ELNSO_7ScaleInE0ELSQ_0EEEEEENS4_6LayoutINS5_IJSC_SC_SC_EEENS5_IJNSA_ILi0EEESV_SV_EEEEENS5_IJNS4_10UnderscoreESY_SY_EEEEENS4_28SM100_TMA_2SM_LOAD_MULTICASTENS4_14ComposedLayoutINS4_7SwizzleILi2ELi4ELi3EEENS4_18smem_ptr_flag_bitsILi16EEENST_INS5_IJNSA_ILi8EEESH_EEENS5_IJSH_SC_EEEEEEEvNS4_8identityENS4_18SM100_TMA_2SM_LOADES1B_vS1C_EENS_8epilogue10collective18CollectiveEpilogueINS1F_23Sm100TmaWarpSpecializedILi4ELi2ELi32ELb1ELb0EEEJNS5_IJNSA_ILi64EEESG_SH_EEENS5_IJNST_IS1K_SC_EENST_INS5_IJSH_SB_EEENS5_IJSC_SF_EEEEEEEESJ_SK_SJ_SK_NS1F_6fusion15FusionCallbacksIS1J_NS1R_17LinearCombinationISJ_fSJ_fLNS_15FloatRoundStyleE2EEES1L_S1Q_JEEENS4_5SM1004TMEM4LOAD26SM100_TMEM_LOAD_32dp32b32xENS4_13SM90_TMA_LOADES1B_NS4_39AutoVectorizingCopyWithAssumedAlignmentILi128EEENS4_14SM90_TMA_STOREES1B_S23_S23_EEEvvEEEEvNT_6ParamsE)
        .other          _ZN7cutlass13device_kernelINS_4gemm6kernel13GemmUniversalIN4cute5tupleIJiiiiEEENS1_10collective13CollectiveMmaINS1_35MainloopSm100TmaUmmaWarpSpecializedILi4ELi2ELi4ENS5_IJNS4_1CILi2EEESB_NSA_ILi1EEEEEEEENS5_IJNSA_ILi128EEENSA_ILi256EEENSA_ILi32EEEEEENS_10bfloat16_tENS5_IJlSC_lEEESJ_SK_NS4_8TiledMMAINS4_8MMA_AtomIJNS4_26SM100_MMA_F16BF16_2x1SM_SSISJ_SJ_fLi128ELi256ELNS4_4UMMA5MajorE0ELSP_0ELNSO_7ScaleInE0ELSQ_0EEEEEENS4_6LayoutINS5_IJSC_SC_SC_EEENS5_IJNSA_ILi0EEESV_SV_EEEEENS5_IJNS4_10UnderscoreESY_SY_EEEEENS4_28SM100_TMA_2SM_LOAD_MULTICASTENS4_14ComposedLayoutINS4_7SwizzleILi2ELi4ELi3EEENS4_18smem_ptr_flag_bitsILi16EEENST_INS5_IJNSA_ILi8EEESH_EEENS5_IJSH_SC_EEEEEEEvNS4_8identityENS4_18SM100_TMA_2SM_LOADES1B_vS1C_EENS_8epilogue10collective18CollectiveEpilogueINS1F_23Sm100TmaWarpSpecializedILi4ELi2ELi32ELb1ELb0EEEJNS5_IJNSA_ILi64EEESG_SH_EEENS5_IJNST_IS1K_SC_EENST_INS5_IJSH_SB_EEENS5_IJSC_SF_EEEEEEEESJ_SK_SJ_SK_NS1F_6fusion15FusionCallbacksIS1J_NS1R_17LinearCombinationISJ_fSJ_fLNS_15FloatRoundStyleE2EEES1L_S1Q_JEEENS4_5SM1004TMEM4LOAD26SM100_TMEM_LOAD_32dp32b32xENS4_13SM90_TMA_LOADES1B_NS4_39AutoVectorizingCopyWithAssumedAlignmentILi128EEENS4_14SM90_TMA_STOREES1B_S23_S23_EEEvvEEEEvNT_6ParamsE,@"STO_CUDA_ENTRY STV_DEFAULT"
_ZN7cutlass13device_kernelINS_4gemm6kernel13GemmUniversalIN4cute5tupleIJiiiiEEENS1_10collective13CollectiveMmaINS1_35MainloopSm100TmaUmmaWarpSpecializedILi4ELi2ELi4ENS5_IJNS4_1CILi2EEESB_NSA_ILi1EEEEEEEENS5_IJNSA_ILi128EEENSA_ILi256EEENSA_ILi32EEEEEENS_10bfloat16_tENS5_IJlSC_lEEESJ_SK_NS4_8TiledMMAINS4_8MMA_AtomIJNS4_26SM100_MMA_F16BF16_2x1SM_SSISJ_SJ_fLi128ELi256ELNS4_4UMMA5MajorE0ELSP_0ELNSO_7ScaleInE0ELSQ_0EEEEEENS4_6LayoutINS5_IJSC_SC_SC_EEENS5_IJNSA_ILi0EEESV_SV_EEEEENS5_IJNS4_10UnderscoreESY_SY_EEEEENS4_28SM100_TMA_2SM_LOAD_MULTICASTENS4_14ComposedLayoutINS4_7SwizzleILi2ELi4ELi3EEENS4_18smem_ptr_flag_bitsILi16EEENST_INS5_IJNSA_ILi8EEESH_EEENS5_IJSH_SC_EEEEEEEvNS4_8identityENS4_18SM100_TMA_2SM_LOADES1B_vS1C_EENS_8epilogue10collective18CollectiveEpilogueINS1F_23Sm100TmaWarpSpecializedILi4ELi2ELi32ELb1ELb0EEEJNS5_IJNSA_ILi64EEESG_SH_EEENS5_IJNST_IS1K_SC_EENST_INS5_IJSH_SB_EEENS5_IJSC_SF_EEEEEEEESJ_SK_SJ_SK_NS1F_6fusion15FusionCallbacksIS1J_NS1R_17LinearCombinationISJ_fSJ_fLNS_15FloatRoundStyleE2EEES1L_S1Q_JEEENS4_5SM1004TMEM4LOAD26SM100_TMEM_LOAD_32dp32b32xENS4_13SM90_TMA_LOADES1B_NS4_39AutoVectorizingCopyWithAssumedAlignmentILi128EEENS4_14SM90_TMA_STOREES1B_S23_S23_EEEvvEEEEvNT_6ParamsE:
[----:B------:R-:W1:Y:S01]  /*0000*/  LDC R1, c[0x0][0x37c] ;  /* 0x0000df00ff017b82 */ /* 0x000e620000000800 */
[----:B------:R-:W2:Y:S01]  /*0010*/  S2R R95, SR_TID.X ;  /* 0x00000000005f7919 */ /* 0x000ea20000002100 */
[----:B------:R-:W3:Y:S06]  /*0020*/  LDCU.64 UR8, c[0x0][0x890] ;  /* 0x00011200ff0877ac */ /* 0x000eec0008000a00 */
[----:B------:R-:W4:Y:S01]  /*0030*/  S2UR UR4, SR_CgaCtaId ;  /* 0x00000000000479c3 */ /* 0x000f220000008800 */
[----:B------:R-:W-:Y:S02]  /*0040*/  PRMT R80, RZ, 0x7610, R80 ;  /* 0x00007610ff507816 */ /* 0x000fe40000000050 */
[----:B------:R-:W-:Y:S01]  /*0050*/  ELECT P1, URZ, PT ;  /* 0x0000000000ff782f */ /* 0x000fe20003820000 */
[----:B---3--:R-:W-:-:S04]  /*0060*/  UISETP.NE.U32.AND UP0, UPT, UR8, URZ, UPT ;  /* 0x000000ff0800728c */ /* 0x008fc8000bf05070 */
[----:B------:R-:W-:Y:S02]  /*0070*/  UISETP.NE.AND.EX UP0, UPT, UR9, URZ, UPT, UP0 ;  /* 0x000000ff0900728c */ /* 0x000fe4000bf05300 */
[----:B----4-:R-:W-:Y:S02]  /*0080*/  ULOP3.LUT UR33, UR4, 0x1, URZ, 0xc0, !UPT ;  /* 0x0000000104217892 */ /* 0x010fe4000f8ec0ff */
[----:B------:R-:W-:Y:S01]  /*0090*/  ULOP3.LUT UR34, UR4, 0x1, URZ, 0x3c, !UPT ;  /* 0x0000000104227892 */ /* 0x000fe2000f8e3cff */
[----:B--2---:R-:W-:-:S05]  /*00a0*/  SHF.R.U32.HI R81, RZ, 0x5, R95 ;  /* 0x00000005ff517819 */ /* 0x004fca000001165f */
[----:B------:R-:W2:Y:S02]  /*00b0*/  SHFL.IDX PT, R0, R81, RZ, 0x1f ;  /* 0x00001fff51007589 */ /* 0x000ea400000e0000 */
[----:B--2---:R-:W-:Y:S01]  /*00c0*/  R2UR UR13, R0 ;  /* 0x00000000000d72ca */ /* 0x004fe200000e0000 */
[----:B-1----:R-:W-:-:S14]  /*00d0*/  BRA.U UP0, `(.L_x_0) ;  /* 0x0000000100307547 */ /* 0x002fdc000b800000 */
[----:B------:R-:W1:Y:S02]  /*00e0*/  LDCU.64 UR4, c[0x0][0x888] ;  /* 0x00011100ff0477ac */ /* 0x000e640008000a00 */
[----:B-1----:R-:W-:-:S04]  /*00f0*/  UISETP.NE.U32.AND UP0, UPT, UR4, URZ, UPT ;  /* 0x000000ff0400728c */ /* 0x002fc8000bf05070 */
[----:B------:R-:W-:-:S09]  /*0100*/  UISETP.NE.AND.EX UP0, UPT, UR5, URZ, UPT, UP0 ;  /* 0x000000ff0500728c */ /* 0x000fd2000bf05300 */
[----:B------:R-:W-:Y:S05]  /*0110*/  BRA.U !UP0, `(.L_x_1) ;  /* 0x0000000108147547 */ /* 0x000fea000b800000 */
[----:B------:R-:W1:Y:S01]  /*0120*/  LDC.64 R2, c[0x0][0x888] ;  /* 0x00022200ff027b82 */ /* 0x000e620000000a00 */
[----:B------:R-:W1:Y:S02]  /*0130*/  LDCU.64 UR4, c[0x0][0x358] ;  /* 0x00006b00ff0477ac */ /* 0x000e640008000a00 */
[----:B-1----:R1:W5:Y:S01]  /*0140*/  LDG.E R41, desc[UR4][R2.64] ;  /* 0x0000000402297981 */ /* 0x002362000c1e1900 */
[----:B------:R-:W-:Y:S01]  /*0150*/  HFMA2 R80, -RZ, RZ, 0, 5.9604644775390625e-08 ;  /* 0x00000001ff507431 */ /* 0x000fe200000001ff */
[----:B------:R-:W-:Y:S05]  /*0160*/  BRA `(.L_x_0) ;  /* 0x00000000000c7947 */ /* 0x000fea0003800000 */
.L_x_1:
[----:B------:R-:W1:Y:S01]  /*0170*/  LDCU UR4, c[0x0][0x880] ;  /* 0x00011000ff0477ac */ /* 0x000e620008000800 */
[----:B------:R-:W-:Y:S01]  /*0180*/  HFMA2 R80, -RZ, RZ, 0, 5.9604644775390625e-08 ;  /* 0x00000001ff507431 */ /* 0x000fe200000001ff */
[----:B-1----:R-:W-:-:S07]  /*0190*/  MOV R41, UR4 ;  /* 0x0000000400297c02 */ /* 0x002fce0008000f00 */
.L_x_0:
[----:B------:R-:W2:Y:S02]  /*01a0*/  LDCU.64 UR4, c[0x0][0x8b0] ;  /* 0x00011600ff0477ac */ /* 0x000ea40008000a00 */
[----:B--2---:R-:W-:-:S04]  /*01b0*/  UISETP.NE.U32.AND UP0, UPT, UR4, URZ, UPT ;  /* 0x000000ff0400728c */ /* 0x004fc8000bf05070 */
[----:B------:R-:W-:-:S09]  /*01c0*/  UISETP.NE.AND.EX UP0, UPT, UR5, URZ, UPT, UP0 ;  /* 0x000000ff0500728c */ /* 0x000fd2000bf05300 */
[----:B------:R-:W-:Y:S05]  /*01d0*/  BRA.U UP0, `(.L_x_2) ;  /* 0x0000000100287547 */ /* 0x000fea000b800000 */
[----:B------:R-:W2:Y:S02]  /*01e0*/  LDCU.64 UR4, c[0x0][0x8a8] ;  /* 0x00011500ff0477ac */ /* 0x000ea40008000a00 */
[----:B--2---:R-:W-:-:S04]  /*01f0*/  UISETP.NE.U32.AND UP0, UPT, UR4, URZ, UPT ;  /* 0x000000ff0400728c */ /* 0x004fc8000bf05070 */
[----:B------:R-:W-:-:S09]  /*0200*/  UISETP.NE.AND.EX UP0, UPT, UR5, URZ, UPT, UP0 ;  /* 0x000000ff0500728c */ /* 0x000fd2000bf05300 */
[----:B------:R-:W-:Y:S05]  /*0210*/  BRA.U !UP0, `(.L_x_3) ;  /* 0x0000000108107547 */ /* 0x000fea000b800000 */
[----:B------:R-:W2:Y:S01]  /*0220*/  LDC.64 R38, c[0x0][0x8a8] ;  /* 0x00022a00ff267b82 */ /* 0x000ea20000000a00 */
[----:B------:R-:W2:Y:S02]  /*0230*/  LDCU.64 UR4, c[0x0][0x358] ;  /* 0x00006b00ff0477ac */ /* 0x000ea40008000a00 */
[----:B--2---:R2:W5:Y:S01]  /*0240*/  LDG.E R38, desc[UR4][R38.64] ;  /* 0x0000000426267981 */ /* 0x004562000c1e1900 */
[----:B------:R-:W-:Y:S05]  /*0250*/  BRA `(.L_x_2) ;  /* 0x0000000000087947 */ /* 0x000fea0003800000 */
.L_x_3:
[----:B------:R-:W2:Y:S02]  /*0260*/  LDCU UR4, c[0x0][0x8a0] ;  /* 0x00011400ff0477ac */ /* 0x000ea40008000800 */
[----:B--2---:R-:W-:Y:S02]  /*0270*/  MOV R38, UR4 ;  /* 0x0000000400267c02 */ /* 0x004fe40008000f00 */
.L_x_2:
[----:B------:R-:W-:Y:S01]  /*0280*/  IMAD.U32 R0, RZ, RZ, UR13 ;  /* 0x0000000dff007e24 */ /* 0x000fe2000f8e00ff */
[----:B------:R-:W-:Y:S04]  /*0290*/  BSSY.RECONVERGENT B0, `(.L_x_4) ;  /* 0x000000c000007945 */ /* 0x000fe80003800200 */
[C---:B------:R-:W-:Y:S02]  /*02a0*/  ISETP.NE.OR P2, PT, R0.reuse, 0x1, !P1 ;  /* 0x000000010000780c */ /* 0x040fe40004f45670 */
[----:B------:R-:W-:-:S11]  /*02b0*/  ISETP.NE.OR P0, PT, R0, 0x3, !P1 ;  /* 0x000000030000780c */ /* 0x000fd60004f05670 */
[----:B------:R-:W-:Y:S05]  /*02c0*/  @P2 BRA `(.L_x_5) ;  /* 0x0000000000202947 */ /* 0x000fea0003800000 */
[----:B------:R-:W3:Y:S02]  /*02d0*/  LDCU.64 UR4, c[0x0][0x348] ;  /* 0x00006900ff0477ac */ /* 0x000ee40008000a00 */
[----:B---3--:R-:W-:Y:S02]  /*02e0*/  UIADD3 UR6, UP1, UPT, UR4, 0x80, URZ ;  /* 0x0000008004067890 */ /* 0x008fe4000ff3e0ff */
[----:B------:R-:W-:Y:S02]  /*02f0*/  UIADD3 UR4, UP0, UPT, UR4, 0x180, URZ ;  /* 0x0000018004047890 */ /* 0x000fe4000ff1e0ff */
[----:B------:R-:W-:Y:S02]  /*0300*/  UIADD3.X UR7, UPT, UPT, URZ, UR5, URZ, UP1, !UPT ;  /* 0x00000005ff077290 */ /* 0x000fe40008ffe4ff */
[----:B------:R-:W-:-:S07]  /*0310*/  UIADD3.X UR5, UPT, UPT, URZ, UR5, URZ, UP0, !UPT ;  /* 0x00000005ff057290 */ /* 0x000fce00087fe4ff */
[----:B------:R3:W-:Y:S02]  /*0320*/  UTMACCTL.PF [UR6] ;  /* 0x00000000060079b9 */ /* 0x0007e40008040000 */
[----:B------:R3:W-:Y:S02]  /*0330*/  UTMACCTL.PF [UR4] ;  /* 0x00000000040079b9 */ /* 0x0007e40008040000 */
[----:B---3--:R-:W-:Y:S01]  /*0340*/  NOP ;  /* 0x0000000000007918 */ /* 0x008fe20000000000 */
.L_x_5:
[----:B------:R-:W-:Y:S05]  /*0350*/  BSYNC.RECONVERGENT B0 ;  /* 0x0000000000007941 */ /* 0x000fea0003800200 */
.L_x_4:
[----:B------:R-:W-:Y:S04]  /*0360*/  BSSY.RECONVERGENT B0, `(.L_x_6) ;  /* 0x000000a000007945 */ /* 0x000fe80003800200 */
        /* <DEDUP_REMOVED lines=9> */
.L_x_7:
[----:B------:R-:W-:Y:S05]  /*0400*/  BSYNC.RECONVERGENT B0 ;  /* 0x0000000000007941 */ /* 0x000fea0003800200 */
.L_x_6:
[----:B------:R-:W3:Y:S01]  /*0410*/  LDCU.64 UR4, c[0x0][0x888] ;  /* 0x00011100ff0477ac */ /* 0x000ee20008000a00 */
[----:B------:R-:W-:Y:S02]  /*0420*/  UISETP.EQ.U32.AND UP1, UPT, UR8, URZ, UPT ;  /* 0x000000ff0800728c */ /* 0x000fe4000bf22070 */
[----:B------:R-:W-:Y:S02]  /*0430*/  UPLOP3.LUT UP3, UPT, UPT, UPT, UPT, 0x80, 0x8 ;  /* 0x000000000008789c */ /* 0x000fe40003f6f070 */
[----:B---3--:R-:W-:-:S04]  /*0440*/  UISETP.NE.U32.AND UP0, UPT, UR4, URZ, UPT ;  /* 0x000000ff0400728c */ /* 0x008fc8000bf05070 */
[----:B------:R-:W-:-:S04]  /*0450*/  UISETP.NE.AND.EX UP0, UPT, UR5, URZ, UPT, UP0 ;  /* 0x000000ff0500728c */ /* 0x000fc8000bf05300 */
[----:B------:R-:W-:-:S04]  /*0460*/  UISETP.EQ.OR.EX UP2, UPT, UR9, URZ, !UP0, UP1 ;  /* 0x000000ff0900728c */ /* 0x000fc8000c742710 */
[----:B------:R-:W-:-:S06]  /*0470*/  UP2UR UR4, UPR, URZ, 0x4 ;  /* 0x00000004ff047883 */ /* 0x000fcc0008000000 */
[----:B------:R-:W-:Y:S01]  /*0480*/  MOV R84, UR4 ;  /* 0x0000000400547c02 */ /* 0x000fe20008000f00 */
[----:B------:R-:W-:Y:S06]  /*0490*/  BRA.U !UP2, `(.L_x_8) ;  /* 0x000000010a207547 */ /* 0x000fec000b800000 */
[----:B------:R-:W-:Y:S01]  /*04a0*/  UISETP.NE.U32.AND UP1, UPT, UR8, URZ, UPT ;  /* 0x000000ff0800728c */ /* 0x000fe2000bf25070 */
[----:B-----5:R-:W-:Y:S01]  /*04b0*/  FSETP.NEU.AND P0, PT, R41, RZ, PT ;  /* 0x000000ff2900720b */ /* 0x020fe20003f0d000 */
[----:B------:R-:W-:Y:S02]  /*04c0*/  USEL UR4, URZ, 0xffffffff, UP0 ;  /* 0xffffffffff047887 */ /* 0x000fe40008000000 */
[----:B------:R-:W-:-:S10]  /*04d0*/  UISETP.NE.AND.EX UP1, UPT, UR9, URZ, UPT, UP1 ;  /* 0x000000ff0900728c */ /* 0x000fd4000bf25310 */
[----:B------:R-:W-:Y:S01]  /*04e0*/  VOTEU.ANY UP0, P0 ;  /* 0x0000000000ff7886 */ /* 0x000fe20000000100 */
[----:B------:R-:W-:-:S04]  /*04f0*/  @!UP1 USEL UR4, URZ, 0xffffffff, UP0 ;  /* 0xffffffffff049887 */ /* 0x000fc80008000000 */
[----:B------:R-:W-:-:S04]  /*0500*/  ULOP3.LUT UR4, UR4, 0x1, URZ, 0xc0, !UPT ;  /* 0x0000000104047892 */ /* 0x000fc8000f8ec0ff */
[----:B------:R-:W-:-:S11]  /*0510*/  UISETP.NE.U32.AND UP3, UPT, UR4, 0x1, UPT ;  /* 0x000000010400788c */ /* 0x000fd6000bf65070 */
.L_x_8:
[----:B------:R-:W3:Y:S01]  /*0520*/  SHFL.IDX PT, R0, R81, RZ, 0x1f ;  /* 0x00001fff51007589 */ /* 0x000ee200000e0000 */
[----:B------:R-:W-:-:S04]  /*0530*/  UISETP.NE.AND UP0, UPT, UR13, 0x2, UPT ;  /* 0x000000020d00788c */ /* 0x000fc8000bf05270 */
[----:B------:R-:W-:Y:S02]  /*0540*/  UISETP.EQ.AND UP1, UPT, UR33, URZ, !UP0 ;  /* 0x000000ff2100728c */ /* 0x000fe4000c722270 */
[----:B------:R-:W-:-:S04]  /*0550*/  USEL UR53, URZ, 0x1, UP0 ;  /* 0x00000001ff357887 */ /* 0x000fc80008000000 */
[----:B------:R-:W-:Y:S02]  /*0560*/  PLOP3.LUT P3, PT, P1, PT, UP1, 0x80, 0x8 ;  /* 0x000000000008781c */ /* 0x000fe40000f6f018 */
[----:B---3--:R-:W-:-:S13]  /*0570*/  ISETP.NE.AND P0, PT, R0, RZ, PT ;  /* 0x000000ff0000720c */ /* 0x008fda0003f05270 */
[----:B------:R-:W-:Y:S05]  /*0580*/  @P0 BRA `(.L_x_9) ;  /* 0x0000000000580947 */ /* 0x000fea0003800000 */
[----:B------:R-:W3:Y:S01]  /*0590*/  S2UR UR5, SR_CgaCtaId ;  /* 0x00000000000579c3 */ /* 0x000ee20000008800 */
[----:B------:R-:W-:Y:S01]  /*05a0*/  UMOV UR4, 0x400 ;  /* 0x0000040000047882 */ /* 0x000fe20000000000 */
[----:B------:R-:W-:Y:S01]  /*05b0*/  UMOV UR8, 0x1 ;  /* 0x0000000100087882 */ /* 0x000fe20000000000 */
[----:B------:R-:W-:Y:S01]  /*05c0*/  UMOV UR6, 0x2 ;  /* 0x0000000200067882 */ /* 0x000fe20000000000 */
[----:B------:R-:W-:-:S04]  /*05d0*/  UIADD3 UR8, UPT, UPT, -UR8, 0x100000, URZ ;  /* 0x0010000008087890 */ /* 0x000fc8000fffe1ff */
[----:B------:R-:W-:Y:S02]  /*05e0*/  USHF.L.U32 UR9, UR8, 0xb, URZ ;  /* 0x0000000b08097899 */ /* 0x000fe400080006ff */
[----:B------:R-:W-:Y:S02]  /*05f0*/  USHF.L.U32 UR8, UR8, 0x1, URZ ;  /* 0x0000000108087899 */ /* 0x000fe400080006ff */
[----:B------:R-:W-:-:S04]  /*0600*/  UIADD3 UR6, UPT, UPT, -UR6, 0x100000, URZ ;  /* 0x0010000006067890 */ /* 0x000fc8000fffe1ff */
[----:B------:R-:W-:Y:S02]  /*0610*/  USHF.L.U32 UR7, UR6, 0xb, URZ ;  /* 0x0000000b06077899 */ /* 0x000fe400080006ff */
[----:B------:R-:W-:Y:S01]  /*0620*/  USHF.L.U32 UR6, UR6, 0x1, URZ ;  /* 0x0000000106067899 */ /* 0x000fe200080006ff */
[----:B------:R-:W-:Y:S01]  /*0630*/  ELECT P0, URZ, PT ;  /* 0x0000000000ff782f */ /* 0x000fe20003800000 */
[----:B---3--:R-:W-:Y:S01]  /*0640*/  ULEA UR4, UR5, UR4, 0x18 ;  /* 0x0000000405047291 */ /* 0x008fe2000f8ec0ff */
[----:B------:R-:W3:Y:S11]  /*0650*/  FENCE.VIEW.ASYNC.S ;  /* 0x00000000000073c6 */ /* 0x000ef60000000000 */
[----:B---3--:R3:W4:Y:S01]  /*0660*/  SYNCS.EXCH.64 URZ, [UR4], UR8 ;  /* 0x0000000804ff75b2 */ /* 0x0087220008000100 */
[----:B------:R3:W1:Y:S01]  /*0670*/  SYNCS.EXCH.64 URZ, [UR4+0x20], UR6 ;  /* 0x0000200604ff75b2 */ /* 0x0006620008000100 */
[----:B------:R3:W1:Y:S01]  /*0680*/  SYNCS.EXCH.64 URZ, [UR4+0x8], UR8 ;  /* 0x0000080804ff75b2 */ /* 0x0006620008000100 */
[----:B------:R3:W1:Y:S01]  /*0690*/  SYNCS.EXCH.64 URZ, [UR4+0x28], UR6 ;  /* 0x0000280604ff75b2 */ /* 0x0006620008000100 */
[----:B------:R3:W1:Y:S01]  /*06a0*/  SYNCS.EXCH.64 URZ, [UR4+0x10], UR8 ;  /* 0x0000100804ff75b2 */ /* 0x0006620008000100 */
[----:B------:R3:W1:Y:S01]  /*06b0*/  SYNCS.EXCH.64 URZ, [UR4+0x30], UR6 ;  /* 0x0000300604ff75b2 */ /* 0x0006620008000100 */
[----:B------:R3:W1:Y:S01]  /*06c0*/  SYNCS.EXCH.64 URZ, [UR4+0x18], UR8 ;  /* 0x0000180804ff75b2 */ /* 0x0006620008000100 */
[----:B------:R3:W1:Y:S01]  /*06d0*/  SYNCS.EXCH.64 URZ, [UR4+0x38], UR6 ;  /* 0x0000380604ff75b2 */ /* 0x0006620008000100 */
[----:B------:R-:W-:Y:S01]  /*06e0*/  NOP ;  /* 0x0000000000007918 */ /* 0x000fe20000000000 */
.L_x_9:
[----:B------:R-:W2:Y:S01]  /*06f0*/  SHFL.IDX PT, R0, R81, RZ, 0x1f ;  /* 0x00001fff51007589 */ /* 0x000ea200000e0000 */
[----:B------:R-:W-:Y:S01]  /*0700*/  NOP ;  /* 0x0000000000007918 */ /* 0x000fe20000000000 */
[----:B--2---:R-:W-:-:S13]  /*0710*/  ISETP.NE.AND P0, PT, R0, 0x1, PT ;  /* 0x000000010000780c */ /* 0x004fda0003f05270 */
[----:B------:R-:W-:Y:S05]  /*0720*/  @P0 BRA `(.L_x_10) ;  /* 0x0000000000580947 */ /* 0x000fea0003800000 */
[----:B------:R-:W2:Y:S01]  /*0730*/  S2UR UR5, SR_CgaCtaId ;  /* 0x00000000000579c3 */ /* 0x000ea20000008800 */
[----:B---3--:R-:W-:Y:S01]  /*0740*/  UMOV UR4, 0x400 ;  /* 0x0000040000047882 */ /* 0x008fe20000000000 */
        /* <DEDUP_REMOVED lines=9> */
[----:B--2---:R-:W-:Y:S01]  /*07e0*/  ULEA UR4, UR5, UR4, 0x18 ;  /* 0x0000000405047291 */ /* 0x004fe2000f8ec0ff */
[----:B------:R-:W2:Y:S11]  /*07f0*/  FENCE.VIEW.ASYNC.S ;  /* 0x00000000000073c6 */ /* 0x000eb60000000000 */
[----:B--2---:R2:W3:Y:S01]  /*0800*/  SYNCS.EXCH.64 URZ, [UR4+0x40], UR8 ;  /* 0x0000400804ff75b2 */ /* 0x0044e20008000100 */
        /* <DEDUP_REMOVED lines=8> */
.L_x_10:
[----:B------:R-:W4:Y:S01]  /*0890*/  SHFL.IDX PT, R0, R81, RZ, 0x1f ;  /* 0x00001fff51007589 */ /* 0x000f2200000e0000 */
[----:B------:R-:W-:Y:S01]  /*08a0*/  NOP ;  /* 0x0000000000007918 */ /* 0x000fe20000000000 */
[----:B----4-:R-:W-:-:S13]  /*08b0*/  ISETP.NE.AND P0, PT, R0, 0x3, PT ;  /* 0x000000030000780c */ /* 0x010fda0003f05270 */
[----:B------:R-:W-:Y:S05]  /*08c0*/  @P0 BRA `(.L_x_11) ;  /* 0x0000000000300947 */ /* 0x000fea0003800000 */
[----:B--23--:R-:W2:Y:S01]  /*08d0*/  S2UR UR6, SR_CgaCtaId ;  /* 0x00000000000679c3 */ /* 0x00cea20000008800 */
[----:B------:R-:W-:Y:S01]  /*08e0*/  UMOV UR4, 0x400 ;  /* 0x0000040000047882 */ /* 0x000fe20000000000 */
[----:B------:R-:W-:Y:S01]  /*08f0*/  UMOV UR5, 0x20 ;  /* 0x0000002000057882 */ /* 0x000fe20000000000 */
[----:B------:R-:W-:Y:S01]  /*0900*/  ELECT P0, URZ, PT ;  /* 0x0000000000ff782f */ /* 0x000fe20003800000 */
[----:B--2---:R-:W-:Y:S02]  /*0910*/  ULEA UR6, UR6, UR4, 0x18 ;  /* 0x0000000406067291 */ /* 0x004fe4000f8ec0ff */
[----:B------:R-:W-:-:S04]  /*0920*/  UIADD3 UR4, UPT, UPT, -UR5, 0x100000, URZ ;  /* 0x0010000005047890 */ /* 0x000fc8000fffe1ff */
[----:B------:R-:W-:Y:S02]  /*0930*/  USHF.L.U32 UR5, UR4, 0xb, URZ ;  /* 0x0000000b04057899 */ /* 0x000fe400080006ff */
[----:B------:R-:W-:Y:S01]  /*0940*/  USHF.L.U32 UR4, UR4, 0x1, URZ ;  /* 0x0000000104047899 */ /* 0x000fe200080006ff */
[----:B------:R-:W2:Y:S11]  /*0950*/  FENCE.VIEW.ASYNC.S ;  /* 0x00000000000073c6 */ /* 0x000eb60000000000 */
[----:B--2---:R4:W2:Y:S01]  /*0960*/  SYNCS.EXCH.64 URZ, [UR6+0x80], UR4 ;  /* 0x0000800406ff75b2 */ /* 0x0048a20008000100 */
[----:B------:R4:W3:Y:S02]  /*0970*/  SYNCS.EXCH.64 URZ, [UR6+0x88], UR4 ;  /* 0x0000880406ff75b2 */ /* 0x0008e40008000100 */
[----:B----4-:R-:W-:Y:S01]  /*0980*/  NOP ;  /* 0x0000000000007918 */ /* 0x010fe20000000000 */
.L_x_11:
[----:B------:R-:W4:Y:S01]  /*0990*/  SHFL.IDX PT, R0, R81, RZ, 0x1f ;  /* 0x00001fff51007589 */ /* 0x000f2200000e0000 */
[----:B------:R-:W-:Y:S01]  /*09a0*/  NOP ;  /* 0x0000000000007918 */ /* 0x000fe20000000000 */
[----:B----4-:R-:W-:-:S13]  /*09b0*/  ISETP.NE.AND P0, PT, R0, 0x4, PT ;  /* 0x000000040000780c */ /* 0x010fda0003f05270 */
[----:B------:R-:W-:Y:S05]  /*09c0*/  @P0 BRA `(.L_x_12) ;  /* 0x00000000004c0947 */ /* 0x000fea0003800000 */
[----:B------:R-:W4:Y:S01]  /*09d0*/  S2UR UR5, SR_CgaCtaId ;  /* 0x00000000000579c3 */ /* 0x000f220000008800 */
[----:B--23--:R-:W-:Y:S01]  /*09e0*/  UMOV UR4, 0x3a0 ;  /* 0x000003a000047882 */ /* 0x00cfe20000000000 */
[----:B------:R-:W-:Y:S01]  /*09f0*/  UMOV UR6, 0x400 ;  /* 0x0000040000067882 */ /* 0x000fe20000000000 */
[----:B------:R-:W-:Y:S01]  /*0a00*/  USEL UR4, UR4, 0x320, UP3 ;  /* 0x0000032004047887 */ /* 0x000fe20009800000 */
[----:B------:R-:W-:Y:S01]  /*0a10*/  UMOV UR8, 0x1 ;  /* 0x0000000100087882 */ /* 0x000fe20000000000 */
[----:B------:R-:W-:Y:S01]  /*0a20*/  ELECT P0, URZ, PT ;  /* 0x0000000000ff782f */ /* 0x000fe20003800000 */
[----:B------:R-:W-:-:S04]  /*0a30*/  UIADD3 UR8, UPT, UPT, -UR8, 0x100000, URZ ;  /* 0x0010000008087890 */ /* 0x000fc8000fffe1ff */
[----:B------:R-:W-:Y:S02]  /*0a40*/  USHF.L.U32 UR9, UR8, 0xb, URZ ;  /* 0x0000000b08097899 */ /* 0x000fe400080006ff */
[----:B------:R-:W-:Y:S02]  /*0a50*/  USHF.L.U32 UR8, UR8, 0x1, URZ ;  /* 0x0000000108087899 */ /* 0x000fe400080006ff */
[----:B----4-:R-:W-:Y:S02]  /*0a60*/  ULEA UR6, UR5, UR6, 0x18 ;  /* 0x0000000605067291 */ /* 0x010fe4000f8ec0ff */
[----:B------:R-:W-:-:S04]  /*0a70*/  UIADD3 UR4, UPT, UPT, -UR4, 0x100000, URZ ;  /* 0x0010000004047890 */ /* 0x000fc8000fffe1ff */
[----:B------:R-:W-:Y:S02]  /*0a80*/  USHF.L.U32 UR5, UR4, 0xb, URZ ;  /* 0x0000000b04057899 */ /* 0x000fe400080006ff */
[----:B------:R-:W-:Y:S01]  /*0a90*/  USHF.L.U32 UR4, UR4, 0x1, URZ ;  /* 0x0000000104047899 */ /* 0x000fe200080006ff */
[----:B------:R-:W2:Y:S03]  /*0aa0*/  FENCE.VIEW.ASYNC.S ;  /* 0x00000000000073c6 */ /* 0x000ea60000000000 */
[----:B--2---:R4:W2:Y:S08]  /*0ab0*/  SYNCS.EXCH.64 URZ, [UR6+0x90], UR8 ;  /* 0x0000900806ff75b2 */ /* 0x0048b00008000100 */
[----:B------:R4:W3:Y:S01]  /*0ac0*/  SYNCS.EXCH.64 URZ, [UR6+0xa0], UR4 ;  /* 0x0000a00406ff75b2 */ /* 0x0008e20008000100 */
[----:B------:R4:W1:Y:S01]  /*0ad0*/  SYNCS.EXCH.64 URZ, [UR6+0x98], UR8 ;  /* 0x0000980806ff75b2 */ /* 0x0008620008000100 */
[----:B------:R4:W1:Y:S02]  /*0ae0*/  SYNCS.EXCH.64 URZ, [UR6+0xa8], UR4 ;  /* 0x0000a80406ff75b2 */ /* 0x0008640008000100 */
[----:B----4-:R-:W-:Y:S01]  /*0af0*/  NOP ;  /* 0x0000000000007918 */ /* 0x010fe20000000000 */
.L_x_12:
[----:B------:R-:W4:Y:S01]  /*0b00*/  SHFL.IDX PT, R0, R81, RZ, 0x1f ;  /* 0x00001fff51007589 */ /* 0x000f2200000e0000 */
[----:B------:R-:W-:Y:S01]  /*0b10*/  NOP ;  /* 0x0000000000007918 */ /* 0x000fe20000000000 */
[----:B----4-:R-:W-:-:S13]  /*0b20*/  ISETP.NE.AND P0, PT, R0, 0x5, PT ;  /* 0x000000050000780c */ /* 0x010fda0003f05270 */
[----:B------:R-:W-:Y:S05]  /*0b30*/  @P0 BRA `(.L_x_13) ;  /* 0x0000000000580947 */ /* 0x000fea0003800000 */
[----:B------:R-:W4:Y:S01]  /*0b40*/  S2UR UR5, SR_CgaCtaId ;  /* 0x00000000000579c3 */ /* 0x000f220000008800 */
[----:B--23--:R-:W-:Y:S01]  /*0b50*/  UMOV UR4, 0x400 ;  /* 0x0000040000047882 */ /* 0x00cfe20000000000 */
        /* <DEDUP_REMOVED lines=9> */
[----:B----4-:R-:W-:Y:S01]  /*0bf0*/  ULEA UR4, UR5, UR4, 0x18 ;  /* 0x0000000405047291 */ /* 0x010fe2000f8ec0ff */
[----:B------:R-:W2:Y:S11]  /*0c00*/  FENCE.VIEW.ASYNC.S ;  /* 0x00000000000073c6 */ /* 0x000eb60000000000 */
[----:B--2---:R4:W2:Y:S01]  /*0c10*/  SYNCS.EXCH.64 URZ, [UR4+0xb0], UR6 ;  /* 0x0000b00604ff75b2 */ /* 0x0048a20008000100 */
[----:B------:R4:W3:Y:S01]  /*0c20*/  SYNCS.EXCH.64 URZ, [UR4+0xd0], UR8 ;  /* 0x0000d00804ff75b2 */ /* 0x0008e20008000100 */
[----:B------:R4:W1:Y:S01]  /*0c30*/  SYNCS.EXCH.64 URZ, [UR4+0xb8], UR6 ;  /* 0x0000b80604ff75b2 */ /* 0x0008620008000100 */
[----:B------:R4:W1:Y:S01]  /*0c40*/  SYNCS.EXCH.64 URZ, [UR4+0xd8], UR8 ;  /* 0x0000d80804ff75b2 */ /* 0x0008620008000100 */
[----:B------:R4:W1:Y:S01]  /*0c50*/  SYNCS.EXCH.64 URZ, [UR4+0xc0], UR6 ;  /* 0x0000c00604ff75b2 */ /* 0x0008620008000100 */
[----:B------:R4:W1:Y:S01]  /*0c60*/  SYNCS.EXCH.64 URZ, [UR4+0xe0], UR8 ;  /* 0x0000e00804ff75b2 */ /* 0x0008620008000100 */
[----:B------:R4:W1:Y:S01]  /*0c70*/  SYNCS.EXCH.64 URZ, [UR4+0xc8], UR6 ;  /* 0x0000c80604ff75b2 */ /* 0x0008620008000100 */
[----:B------:R4:W1:Y:S02]  /*0c80*/  SYNCS.EXCH.64 URZ, [UR4+0xe8], UR8 ;  /* 0x0000e80804ff75b2 */ /* 0x0008640008000100 */
[----:B----4-:R-:W-:Y:S01]  /*0c90*/  NOP ;  /* 0x0000000000007918 */ /* 0x010fe20000000000 */
.L_x_13:
[----:B------:R-:W4:Y:S01]  /*0ca0*/  SHFL.IDX PT, R0, R81, RZ, 0x1f ;  /* 0x00001fff51007589 */ /* 0x000f2200000e0000 */
[----:B------:R-:W-:Y:S01]  /*0cb0*/  ISETP.NE.OR P1, PT, RZ, UR13, !P1 ;  /* 0x0000000dff007c0c */ /* 0x000fe2000cf25670 */
[----:B------:R-:W-:Y:S01]  /*0cc0*/  NOP ;  /* 0x0000000000007918 */ /* 0x000fe20000000000 */
[----:B----4-:R-:W-:-:S13]  /*0cd0*/  ISETP.NE.AND P0, PT, R0, 0x3, PT ;  /* 0x000000030000780c */ /* 0x010fda0003f05270 */
[----:B------:R-:W-:Y:S05]  /*0ce0*/  @P0 BRA `(.L_x_14) ;  /* 0x0000000000380947 */ /* 0x000fea0003800000 */
[----:B------:R-:W4:Y:S01]  /*0cf0*/  S2UR UR5, SR_CgaCtaId ;  /* 0x00000000000579c3 */ /* 0x000f220000008800 */
[----:B--23--:R-:W-:Y:S01]  /*0d00*/  UMOV UR4, 0x400 ;  /* 0x0000040000047882 */ /* 0x00cfe20000000000 */
[----:B------:R-:W-:Y:S01]  /*0d10*/  UMOV UR6, 0x20 ;  /* 0x0000002000067882 */ /* 0x000fe20000000000 */
[----:B------:R-:W-:Y:S01]  /*0d20*/  ELECT P0, URZ, PT ;  /* 0x0000000000ff782f */ /* 0x000fe20003800000 */
[----:B------:R-:W-:-:S04]  /*0d30*/  UIADD3 UR6, UPT, UPT, -UR6, 0x100000, URZ ;  /* 0x0010000006067890 */ /* 0x000fc8000fffe1ff */
[----:B------:R-:W-:Y:S02]  /*0d40*/  USHF.L.U32 UR7, UR6, 0xb, URZ ;  /* 0x0000000b06077899 */ /* 0x000fe400080006ff */
[----:B------:R-:W-:Y:S02]  /*0d50*/  USHF.L.U32 UR6, UR6, 0x1, URZ ;  /* 0x0000000106067899 */ /* 0x000fe400080006ff */
[----:B----4-:R-:W-:Y:S01]  /*0d60*/  ULEA UR4, UR5, UR4, 0x18 ;  /* 0x0000000405047291 */ /* 0x010fe2000f8ec0ff */
[----:B------:R-:W2:Y:S11]  /*0d70*/  FENCE.VIEW.ASYNC.S ;  /* 0x00000000000073c6 */ /* 0x000eb60000000000 */
[----:B--2---:R4:W2:Y:S01]  /*0d80*/  SYNCS.EXCH.64 URZ, [UR4+0xf0], UR6 ;  /* 0x0000f00604ff75b2 */ /* 0x0048a20008000100 */
[----:B------:R4:W3:Y:S01]  /*0d90*/  SYNCS.EXCH.64 URZ, [UR4+0x100], UR6 ;  /* 0x0001000604ff75b2 */ /* 0x0008e20008000100 */
[----:B------:R4:W1:Y:S01]  /*0da0*/  SYNCS.EXCH.64 URZ, [UR4+0xf8], UR6 ;  /* 0x0000f80604ff75b2 */ /* 0x0008620008000100 */
[----:B------:R4:W1:Y:S02]  /*0db0*/  SYNCS.EXCH.64 URZ, [UR4+0x108], UR6 ;  /* 0x0001080604ff75b2 */ /* 0x0008640008000100 */
[----:B----4-:R-:W-:Y:S01]  /*0dc0*/  NOP ;  /* 0x0000000000007918 */ /* 0x010fe20000000000 */
.L_x_14:
[----:B--23--:R-:W2:Y:S01]  /*0dd0*/  S2UR UR7, SR_CgaCtaId ;  /* 0x00000000000779c3 */ /* 0x00cea20000008800 */
[----:B------:R-:W-:Y:S01]  /*0de0*/  VOTEU.ALL UP0, P1 ;  /* 0x0000000000ff7886 */ /* 0x000fe20000800000 */
[----:B------:R-:W-:Y:S01]  /*0df0*/  UMOV UR4, 0x20 ;  /* 0x0000002000047882 */ /* 0x000fe20000000000 */
[----:B------:R-:W-:Y:S01]  /*0e00*/  NOP ;  /* 0x0000000000007918 */ /* 0x000fe20000000000 */
[----:B-1----:R-:W-:Y:S01]  /*0e10*/  LOP3.LUT R3, R95, 0x1f, RZ, 0xc0, !PT ;  /* 0x0000001f5f037812 */ /* 0x002fe200078ec0ff */
[----:B------:R-:W-:Y:S01]  /*0e20*/  UISETP.NE.AND UP4, UPT, UR13, URZ, UPT ;  /* 0x000000ff0d00728c */ /* 0x000fe2000bf85270 */
[----:B------:R-:W-:Y:S01]  /*0e30*/  @!UP0 UMOV UR6, 0x400 ;  /* 0x0000040000068882 */ /* 0x000fe20000000000 */
[----:B------:R-:W-:-:S04]  /*0e40*/  @!UP0 UIADD3 UR4, UPT, UPT, -UR4, 0x100000, URZ ;  /* 0x0010000004048890 */ /* 0x000fc8000fffe1ff */
[----:B------:R-:W-:Y:S02]  /*0e50*/  @!UP0 USHF.L.U32 UR5, UR4, 0xb, URZ ;  /* 0x0000000b04058899 */ /* 0x000fe400080006ff */
[----:B------:R-:W-:Y:S02]  /*0e60*/  @!UP0 USHF.L.U32 UR4, UR4, 0x1, URZ ;  /* 0x0000000104048899 */ /* 0x000fe400080006ff */
[----:B--2---:R-:W-:Y:S01]  /*0e70*/  @!UP0 ULEA UR6, UR7, UR6, 0x18 ;  /* 0x0000000607068291 */ /* 0x004fe2000f8ec0ff */
[----:B------:R-:W1:Y:S01]  /*0e80*/  LDCU UR7, c[0x0][0x36c] ;  /* 0x00006d80ff0777ac */ /* 0x000e620008000800 */
[----:B------:R-:W-:Y:S01]  /*0e90*/  VOTEU.ALL UP0, P1 ;  /* 0x0000000000ff7886 */ /* 0x000fe20000800000 */
[----:B------:R-:W2:Y:S09]  /*0ea0*/  FENCE.VIEW.ASYNC.S ;  /* 0x00000000000073c6 */ /* 0x000eb20000000000 */
[----:B--2---:R2:W3:Y:S01]  /*0eb0*/  @!UP0 SYNCS.EXCH.64 URZ, [UR6+0x110], UR4 ;  /* 0x0001100406ff85b2 */ /* 0x0044e20008000100 */
[----:B-1----:R-:W-:-:S09]  /*0ec0*/  UISETP.EQ.U32.AND UP5, UPT, UR7, 0x1, UPT ;  /* 0x000000010700788c */ /* 0x002fd2000bfa2070 */
[----:B--2---:R-:W-:Y:S05]  /*0ed0*/  BRA.U !UP5, `(.L_x_15) ;  /* 0x000000010d087547 */ /* 0x004fea000b800000 */
[----:B---3--:R-:W-:Y:S01]  /*0ee0*/  UCGABAR_ARV ;  /* 0x00000000000079c7 */ /* 0x008fe20008000000 */
[----:B------:R-:W-:Y:S05]  /*0ef0*/  BRA `(.L_x_16) ;  /* 0x0000000000047947 */ /* 0x000fea0003800000 */
.L_x_15:
[----:B---3--:R-:W-:Y:S01]  /*0f00*/  NOP ;  /* 0x0000000000007918 */ /* 0x008fe20000000000 */
.L_x_16:
[----:B------:R-:W1:Y:S01]  /*0f10*/  S2UR UR19, SR_CTAID.X ;  /* 0x00000000001379c3 */ /* 0x000e620000002500 */
[----:B------:R-:W-:-:S05]  /*0f20*/  CS2R.32 R83, SR_CgaSize ;  /* 0x0000000000537805 */ /* 0x000fca0000008a00 */
[----:B------:R-:W-:-:S05]  /*0f30*/  IMAD R83, R83, -0xa0, RZ ;  /* 0xffffff6053537824 */ /* 0x000fca00078e02ff */
[----:B------:R-:W-:-:S14]  /*0f40*/  R2UR UR5, R83 ;  /* 0x00000000530572ca */ /* 0x000fdc00000e0000 */
[----:B------:R-:W2:Y:S01]  /*0f50*/  LDCU UR5, c[0x0][UR5+0x2b0] ;  /* 0x00005600050577ac */ /* 0x000ea20008000800 */
[----:B------:R-:W-:-:S05]  /*0f60*/  CS2R.32 R83, SR_CgaSize ;  /* 0x0000000000537805 */ /* 0x000fca0000008a00 */
[----:B------:R-:W-:-:S05]  /*0f70*/  IMAD R83, R83, -0xa0, RZ ;  /* 0xffffff6053537824 */ /* 0x000fca00078e02ff */
[----:B------:R-:W-:-:S14]  /*0f80*/  R2UR UR4, R83 ;  /* 0x00000000530472ca */ /* 0x000fdc00000e0000 */
[----:B------:R-:W3:Y:S01]  /*0f90*/  LDCU UR4, c[0x0][UR4+0x2b4] ;  /* 0x00005680040477ac */ /* 0x000ee20008000800 */
[----:B------:R-:W4:Y:S01]  /*0fa0*/  S2UR UR7, SR_CTAID.Y ;  /* 0x00000000000779c3 */ /* 0x000f220000002600 */
[----:B------:R-:W-:-:S05]  /*0fb0*/  CS2R.32 R83, SR_CgaSize ;  /* 0x0000000000537805 */ /* 0x000fca0000008a00 */
[----:B------:R-:W-:-:S05]  /*0fc0*/  IMAD R83, R83, -0xa0, RZ ;  /* 0xffffff6053537824 */ /* 0x000fca00078e02ff */
[----:B------:R-:W-:-:S14]  /*0fd0*/  R2UR UR8, R83 ;  /* 0x00000000530872ca */ /* 0x000fdc00000e0000 */
[----:B------:R-:W3:Y:S01]  /*0fe0*/  LDCU UR8, c[0x0][UR8+0x2a0] ;  /* 0x00005400080877ac */ /* 0x000ee20008000800 */
[----:B------:R-:W-:-:S05]  /*0ff0*/  CS2R.32 R83, SR_CgaSize ;  /* 0x0000000000537805 */ /* 0x000fca0000008a00 */
[----:B------:R-:W-:-:S05]  /*1000*/  IMAD R83, R83, -0xa0, RZ ;  /* 0xffffff6053537824 */ /* 0x000fca00078e02ff */
[----:B------:R-:W-:-:S14]  /*1010*/  R2UR UR9, R83 ;  /* 0x00000000530972ca */ /* 0x000fdc00000e0000 */
[----:B------:R-:W3:Y:S01]  /*1020*/  LDCU UR9, c[0x0][UR9+0x2a4] ;  /* 0x00005480090977ac */ /* 0x000ee20008000800 */
[----:B------:R-:W3:Y:S01]  /*1030*/  S2UR UR10, SR_CgaCtaId ;  /* 0x00000000000a79c3 */ /* 0x000ee20000008800 */
[----:B------:R-:W-:Y:S01]  /*1040*/  UISETP.GT.U32.AND UP0, UPT, UR33, 0xffff, UPT ;  /* 0x0000ffff2100788c */ /* 0x000fe2000bf04070 */
[----:B------:R-:W3:Y:S01]  /*1050*/  LDCU UR18, c[0x0][0xb24] ;  /* 0x00016480ff1277ac */ /* 0x000ee20008000800 */
[----:B------:R-:W-:Y:S01]  /*1060*/  UMOV UR27, 0x5 ;  /* 0x00000005001b7882 */ /* 0x000fe20000000000 */
[----:B-1----:R-:W-:-:S04]  /*1070*/  I2FP.F32.U32 R2, UR19 ;  /* 0x0000001300027c45 */ /* 0x002fc80008201000 */
[----:B------:R-:W1:Y:S01]  /*1080*/  S2UR UR36, SR_CTAID.Z ;  /* 0x00000000002479c3 */ /* 0x000e620000002700 */
[----:B------:R-:W1:Y:S01]  /*1090*/  LDCU UR45, c[0x0][0xb24] ;  /* 0x00016480ff2d77ac */ /* 0x000e620008000800 */
[----:B--2---:R-:W-:Y:S01]  /*10a0*/  FMUL R2, R2, UR5 ;  /* 0x0000000502027c20 */ /* 0x004fe20008400000 */
[----:B------:R-:W-:Y:S01]  /*10b0*/  USEL UR5, UR33, 0xffff, !UP0 ;  /* 0x0000ffff21057887 */ /* 0x000fe2000c000000 */
[----:B----4-:R-:W-:Y:S01]  /*10c0*/  I2FP.F32.U32 R0, UR7 ;  /* 0x0000000700007c45 */ /* 0x010fe20008201000 */
[----:B------:R-:W2:Y:S03]  /*10d0*/  LDCU UR26, c[0x0][0xb30] ;  /* 0x00016600ff1a77ac */ /* 0x000ea60008000800 */
[----:B------:R-:W4:Y:S01]  /*10e0*/  F2I.U32.TRUNC.NTZ R2, R2 ;  /* 0x0000000200027305 */ /* 0x000f22000020f000 */
[----:B---3--:R-:W-:Y:S01]  /*10f0*/  FMUL R0, R0, UR4 ;  /* 0x0000000400007c20 */ /* 0x008fe20008400000 */
[----:B------:R-:W-:-:S02]  /*1100*/  ULOP3.LUT UR24, UR5, 0xffff, URZ, 0xc0, !UPT ;  /* 0x0000ffff05187892 */ /* 0x000fc4000f8ec0ff */
[----:B------:R-:W-:Y:S02]  /*1110*/  USHF.L.U32 UR28, UR10, 0x9, URZ ;  /* 0x000000090a1c7899 */ /* 0x000fe400080006ff */
[----:B------:R-:W-:Y:S02]  /*1120*/  UISETP.GE.AND UP2, UPT, UR18, 0x1, UPT ;  /* 0x000000011200788c */ /* 0x000fe4000bf46270 */
[----:B------:R-:W3:Y:S01]  /*1130*/  F2I.U32.TRUNC.NTZ R0, R0 ;  /* 0x0000000000007305 */ /* 0x000ee2000020f000 */
[----:B------:R-:W-:Y:S01]  /*1140*/  UMOV UR32, UR7 ;  /* 0x0000000700207c82 */ /* 0x000fe20008000000 */
[----:B------:R-:W-:Y:S01]  /*1150*/  UMOV UR20, UR19 ;  /* 0x0000001300147c82 */ /* 0x000fe20008000000 */
[----:B----4-:R-:W-:Y:S02]  /*1160*/  R2UR UR4, R2 ;  /* 0x00000000020472ca */ /* 0x010fe400000e0000 */
[----:B------:R-:W-:Y:S02]  /*1170*/  PRMT R2, RZ, 0x7610, R2 ;  /* 0x00007610ff027816 */ /* 0x000fe40000000002 */
[----:B---3--:R-:W-:-:S02]  /*1180*/  R2UR UR6, R0 ;  /* 0x00000000000672ca */ /* 0x008fc400000e0000 */
[----:B------:R-:W-:-:S07]  /*1190*/  PRMT R0, RZ, 0x7610, R0 ;  /* 0x00007610ff007816 */ /* 0x000fce0000000000 */
[----:B------:R-:W-:-:S04]  /*11a0*/  UIADD3 UR5, UPT, UPT, -UR4, URZ, URZ ;  /* 0x000000ff04057290 */ /* 0x000fc8000fffe1ff */
[----:B------:R-:W-:Y:S02]  /*11b0*/  UIMAD UR5, UR8, UR5, UR19 ;  /* 0x00000005080572a4 */ /* 0x000fe4000f8e0213 */
[----:B------:R-:W-:-:S04]  /*11c0*/  UIADD3 UR4, UPT, UPT, -UR6, URZ, URZ ;  /* 0x000000ff06047290 */ /* 0x000fc8000fffe1ff */
[----:B------:R-:W-:Y:S01]  /*11d0*/  IMAD.U32 R83, RZ, RZ, UR5 ;  /* 0x00000005ff537e24 */ /* 0x000fe2000f8e00ff */
[----:B------:R-:W-:-:S06]  /*11e0*/  UIMAD UR4, UR9, UR4, UR7 ;  /* 0x00000004090472a4 */ /* 0x000fcc000f8e0207 */
[----:B------:R-:W-:Y:S01]  /*11f0*/  IMAD.U32 R82, RZ, RZ, UR4 ;  /* 0x00000004ff527e24 */ /* 0x000fe2000f8e00ff */
[----:B-12---:R-:W-:Y:S06]  /*1200*/  BRA.U UP4, `(.L_x_17) ;  /* 0x0000000104447547 */ /* 0x006fec000b800000 */
[----:B------:R-:W-:Y:S02]  /*1210*/  R2UR UR4, R83 ;  /* 0x00000000530472ca */ /* 0x000fe400000e0000 */
[----:B------:R-:W-:-:S11]  /*1220*/  R2UR UR8, R82 ;  /* 0x00000000520872ca */ /* 0x000fd600000e0000 */
[----:B------:R-:W-:Y:S02]  /*1230*/  UISETP.GT.U32.AND UP0, UPT, UR4, 0x1, UPT ;  /* 0x000000010400788c */ /* 0x000fe4000bf04070 */
[----:B------:R-:W-:Y:S02]  /*1240*/  ULOP3.LUT UR4, UR4, 0xfffffffe, URZ, 0xc0, !UPT ;  /* 0xfffffffe04047892 */ /* 0x000fe4000f8ec0ff */
[----:B------:R-:W-:Y:S02]  /*1250*/  UISETP.NE.AND UP1, UPT, UR8, URZ, UP0 ;  /* 0x000000ff0800728c */ /* 0x000fe40008725270 */
[----:B------:R-:W-:Y:S02]  /*1260*/  UISETP.NE.AND UP0, UPT, UR8, 0x1, UP0 ;  /* 0x000000010800788c */ /* 0x000fe40008705270 */
[----:B------:R-:W-:Y:S02]  /*1270*/  USEL UR7, URZ, 0x1, UP1 ;  /* 0x00000001ff077887 */ /* 0x000fe40008800000 */
[----:B------:R-:W-:-:S02]  /*1280*/  USEL UR6, URZ, 0x4, UP0 ;  /* 0x00000004ff067887 */ /* 0x000fc40008000000 */
[----:B------:R-:W-:Y:S02]  /*1290*/  USEL UR5, URZ, 0x2, UP1 ;  /* 0x00000002ff057887 */ /* 0x000fe40008800000 */
[----:B------:R-:W-:Y:S02]  /*12a0*/  ULEA UR4, UR8, UR4, 0x1 ;  /* 0x0000000408047291 */ /* 0x000fe4000f8e08ff */
[----:B------:R-:W-:Y:S02]  /*12b0*/  USEL UR8, URZ, 0x8, UP0 ;  /* 0x00000008ff087887 */ /* 0x000fe40008000000 */
[----:B------:R-:W-:-:S03]  /*12c0*/  UIADD3 UR5, UPT, UPT, UR5, UR6, UR7 ;  /* 0x0000000605057290 */ /* 0x000fc6000fffe007 */
[----:B------:R-:W-:Y:S01]  /*12d0*/  UMOV UR6, 0x3 ;  /* 0x0000000300067882 */ /* 0x000fe20000000000 */
[----:B------:R-:W-:Y:S02]  /*12e0*/  UIADD3 UR5, UPT, UPT, UR5, UR8, URZ ;  /* 0x0000000805057290 */ /* 0x000fe4000fffe0ff */
[----:B------:R-:W-:-:S04]  /*12f0*/  USHF.L.U32 UR4, UR6, UR4, URZ ;  /* 0x0000000406047299 */ /* 0x000fc800080006ff */
[----:B------:R-:W-:Y:S02]  /*1300*/  IMAD.U32 R2, RZ, RZ, UR5 ;  /* 0x00000005ff027e24 */ /* 0x000fe4000f8e00ff */
[----:B------:R-:W-:Y:S02]  /*1310*/  IMAD.U32 R0, RZ, RZ, UR4 ;  /* 0x00000004ff007e24 */ /* 0x000fe4000f8e00ff */
.L_x_17:
[----:B------:R-:W-:Y:S05]  /*1320*/  BRA.U !UP2, `(.L_x_18) ;  /* 0x000000010ad07547 */ /* 0x000fea000b800000 */
[----:B------:R-:W1:Y:S01]  /*1330*/  LDCU.128 UR20, c[0x0][0xb10] ;  /* 0x00016200ff1477ac */ /* 0x000e620008000c00 */
[----:B------:R-:W2:Y:S01]  /*1340*/  LDCU UR12, c[0x0][0x370] ;  /* 0x00006e00ff0c77ac */ /* 0x000ea20008000800 */
[----:B------:R-:W3:Y:S01]  /*1350*/  LDCU UR5, c[0x0][0x374] ;  /* 0x00006e80ff0577ac */ /* 0x000ee20008000800 */
[----:B------:R-:W4:Y:S01]  /*1360*/  LDCU UR25, c[0x0][0xb0c] ;  /* 0x00016180ff1977ac */ /* 0x000f220008000800 */
[----:B------:R-:W4:Y:S01]  /*1370*/  LDCU UR4, c[0x0][0xb20] ;  /* 0x00016400ff0477ac */ /* 0x000f220008000800 */
[----:B------:R-:W4:Y:S01]  /*1380*/  LDCU.64 UR16, c[0x0][0xb28] ;  /* 0x00016500ff1077ac */ /* 0x000f220008000a00 */
[----:B-1----:R-:W-:Y:S02]  /*1390*/  UISETP.NE.AND UP0, UPT, UR22, 0x1, UPT ;  /* 0x000000011600788c */ /* 0x002fe4000bf05270 */
[----:B---3--:R-:W-:Y:S02]  /*13a0*/  UIMAD.WIDE.U32 UR6, UR5, UR23, URZ ;  /* 0x00000017050672a5 */ /* 0x008fe4000f8e00ff */
[----:B--2---:R-:W-:-:S02]  /*13b0*/  UIMAD.WIDE.U32 UR8, UR12, UR20, URZ ;  /* 0x000000140c0872a5 */ /* 0x004fc4000f8e00ff */
[----:B----4-:R-:W-:Y:S02]  /*13c0*/  UISETP.NE.AND UP1, UPT, UR25, 0x1, UPT ;  /* 0x000000011900788c */ /* 0x010fe4000bf25270 */
[----:B------:R-:W-:Y:S01]  /*13d0*/  UISETP.NE.AND UP2, UPT, UR18, 0x1, UPT ;  /* 0x000000011200788c */ /* 0x000fe2000bf45270 */
[----:B------:R-:W-:Y:S02]  /*13e0*/  UMOV UR6, UR7 ;  /* 0x0000000700067c82 */ /* 0x000fe40008000000 */
[----:B------:R-:W-:Y:S01]  /*13f0*/  UMOV UR8, UR9 ;  /* 0x0000000900087c82 */ /* 0x000fe20008000000 */
[----:B------:R-:W-:Y:S02]  /*1400*/  @UP0 USHF.R.U32.HI UR5, URZ, UR4, UR6 ;  /* 0x00000004ff050299 */ /* 0x000fe40008011606 */
[----:B------:R-:W-:Y:S02]  /*1410*/  UIMAD.WIDE.U32 UR14, UR32, UR23, URZ ;  /* 0x00000017200e72a5 */ /* 0x000fe4000f8e00ff */
[----:B------:R-:W-:-:S02]  /*1420*/  UIMAD.WIDE.U32 UR6, UR5, UR16, URZ ;  /* 0x00000010050672a5 */ /* 0x000fc4000f8e00ff */
[----:B------:R-:W-:Y:S02]  /*1430*/  @UP1 USHF.R.U32.HI UR12, URZ, UR21, UR8 ;  /* 0x00000015ff0c1299 */ /* 0x000fe40008011608 */
[----:B------:R-:W-:Y:S02]  /*1440*/  UIMAD.WIDE.U32 UR10, UR19, UR20, URZ ;  /* 0x00000014130a72a5 */ /* 0x000fe4000f8e00ff */
[----:B------:R-:W-:Y:S01]  /*1450*/  UIMAD.WIDE.U32 UR8, UR12, UR16, URZ ;  /* 0x000000100c0872a5 */ /* 0x000fe2000f8e00ff */
[----:B------:R-:W-:Y:S01]  /*1460*/  UMOV UR14, UR15 ;  /* 0x0000000f000e7c82 */ /* 0x000fe20008000000 */
[----:B------:R-:W-:Y:S01]  /*1470*/  UMOV UR6, UR7 ;  /* 0x0000000700067c82 */ /* 0x000fe20008000000 */
[----:B------:R-:W-:Y:S02]  /*1480*/  USHF.R.U32.HI UR14, URZ, UR4, UR14 ;  /* 0x00000004ff0e7299 */ /* 0x000fe4000801160e */
[----:B------:R-:W-:Y:S01]  /*1490*/  @UP2 USHF.R.U32.HI UR5, URZ, UR17, UR6 ;  /* 0x00000011ff052299 */ /* 0x000fe20008011606 */
[----:B------:R-:W-:-:S02]  /*14a0*/  UMOV UR10, UR11 ;  /* 0x0000000b000a7c82 */ /* 0x000fc40008000000 */
[----:B------:R-:W-:Y:S01]  /*14b0*/  UMOV UR6, UR9 ;  /* 0x0000000900067c82 */ /* 0x000fe20008000000 */
[----:B------:R-:W-:Y:S02]  /*14c0*/  USHF.R.U32.HI UR10, URZ, UR21, UR10 ;  /* 0x00000015ff0a7299 */ /* 0x000fe4000801160a */
[----:B------:R-:W-:Y:S02]  /*14d0*/  @UP2 USHF.R.U32.HI UR12, URZ, UR17, UR6 ;  /* 0x00000011ff0c2299 */ /* 0x000fe40008011606 */
[----:B------:R-:W-:Y:S02]  /*14e0*/  USEL UR4, UR32, UR14, !UP0 ;  /* 0x0000000e20047287 */ /* 0x000fe4000c000000 */
[----:B------:R-:W-:Y:S02]  /*14f0*/  UIMAD UR6, UR5, UR18, URZ ;  /* 0x00000012050672a4 */ /* 0x000fe4000f8e02ff */
[----:B------:R-:W-:Y:S02]  /*1500*/  USEL UR5, UR19, UR10, !UP1 ;  /* 0x0000000a13057287 */ /* 0x000fe4000c800000 */
[----:B------:R-:W-:-:S02]  /*1510*/  UIMAD UR8, UR12, UR18, URZ ;  /* 0x000000120c0872a4 */ /* 0x000fc4000f8e02ff */
[----:B------:R-:W-:Y:S02]  /*1520*/  UISETP.GE.AND UP0, UPT, UR4, UR6, UPT ;  /* 0x000000060400728c */ /* 0x000fe4000bf06270 */
[----:B------:R-:W-:Y:S02]  /*1530*/  UIMAD.WIDE.U32 UR6, UR4, UR16, URZ ;  /* 0x00000010040672a5 */ /* 0x000fe4000f8e00ff */
[----:B------:R-:W-:Y:S02]  /*1540*/  UISETP.GE.OR UP0, UPT, UR5, UR8, UP0 ;  /* 0x000000080500728c */ /* 0x000fe40008706670 */
[----:B------:R-:W-:Y:S02]  /*1550*/  UIMAD.WIDE.U32 UR8, UR5, UR16, URZ ;  /* 0x00000010050872a5 */ /* 0x000fe4000f8e00ff */
[----:B------:R-:W-:Y:S02]  /*1560*/  USHF.R.U32.HI UR7, URZ, UR17, UR7 ;  /* 0x00000011ff077299 */ /* 0x000fe40008011607 */
[----:B------:R-:W-:-:S02]  /*1570*/  UIADD3 UR10, UPT, UPT, -UR4, URZ, URZ ;  /* 0x000000ff040a7290 */ /* 0x000fc4000fffe1ff */
[----:B------:R-:W-:Y:S02]  /*1580*/  USEL UR7, UR4, UR7, !UP2 ;  /* 0x0000000704077287 */ /* 0x000fe4000d000000 */
[----:B------:R-:W-:Y:S01]  /*1590*/  UIADD3 UR20, UPT, UPT, -UR5, URZ, URZ ;  /* 0x000000ff05147290 */ /* 0x000fe2000fffe1ff */
[----:B------:R-:W-:Y:S01]  /*15a0*/  @!UP0 UMOV UR6, UR9 ;  /* 0x0000000900068c82 */ /* 0x000fe20008000000 */
[----:B------:R-:W-:Y:S02]  /*15b0*/  UIADD3 UR8, UPT, UPT, -UR7, URZ, URZ ;  /* 0x000000ff07087290 */ /* 0x000fe4000fffe1ff */
[----:B------:R-:W-:Y:S02]  /*15c0*/  @!UP0 USHF.R.U32.HI UR6, URZ, UR17, UR6 ;  /* 0x00000011ff068299 */ /* 0x000fe40008011606 */
[----:B------:R-:W-:Y:S02]  /*15d0*/  UIMAD UR8, UR18, UR8, UR4 ;  /* 0x00000008120872a4 */ /* 0x000fe4000f8e0204 */
[----:B------:R-:W-:-:S02]  /*15e0*/  @!UP0 USEL UR6, UR5, UR6, !UP2 ;  /* 0x0000000605068287 */ /* 0x000fc4000d000000 */
[----:B------:R-:W-:Y:S02]  /*15f0*/  UIMAD UR32, UR22, UR10, UR32 ;  /* 0x0000000a162072a4 */ /* 0x000fe4000f8e0220 */
[----:B------:R-:W-:Y:S02]  /*1600*/  @!UP0 UIADD3 UR7, UPT, UPT, UR7, -UR6, URZ ;  /* 0x8000000607078290 */ /* 0x000fe4000fffe0ff */
[----:B------:R-:W-:Y:S02]  /*1610*/  @!UP0 UIMAD UR6, UR8, UR12, UR6 ;  /* 0x0000000c080682a4 */ /* 0x000fe4000f8e0206 */
[----:B------:R-:W-:Y:S02]  /*1620*/  @!UP0 UIMAD UR4, UR7, UR18, UR5 ;  /* 0x00000012070482a4 */ /* 0x000fe4000f8e0205 */
[----:B------:R-:W-:Y:S02]  /*1630*/  UIMAD UR20, UR25, UR20, UR19 ;  /* 0x00000014191472a4 */ /* 0x000fe4000f8e0213 */
[----:B------:R-:W-:Y:S01]  /*1640*/  UIMAD UR32, UR4, UR22, UR32 ;  /* 0x00000016042072a4 */ /* 0x000fe2000f8e0220 */
[----:B------:R-:W-:-:S02]  /*1650*/  @!UP0 UMOV UR5, UR6 ;  /* 0x0000000600058c82 */ /* 0x000fc40008000000 */
[----:B------:R-:W-:-:S12]  /*1660*/  UIMAD UR20, UR5, UR25, UR20 ;  /* 0x00000019051472a4 */ /* 0x000fd8000f8e0214 */
.L_x_18:
[----:B------:R-:W-:Y:S02]  /*1670*/  UISETP.NE.AND UP1, UPT, UR26, 0x1, UPT ;  /* 0x000000011a00788c */ /* 0x000fe4000bf25270 */
[----:B------:R-:W-:Y:S02]  /*1680*/  UISETP.NE.AND UP0, UPT, UR13, 0x2, UPT ;  /* 0x000000020d00788c */ /* 0x000fe4000bf05270 */
[----:B------:R-:W-:Y:S02]  /*1690*/  ULOP3.LUT UR28, UR28, 0x400, URZ, 0xc0, !UPT ;  /* 0x000004001c1c7892 */ /* 0x000fe4000f8ec0ff */
[----:B------:R-:W-:-:S03]  /*16a0*/  USHF.L.U32 UR24, UR27, UR24, URZ ;  /* 0x000000181b187299 */ /* 0x000fc600080006ff */
[----:B------:R-:W-:Y:S09]  /*16b0*/  BRA.U UP1, `(.L_x_19) ;  /* 0x0000000101447547 */ /* 0x000ff2000b800000 */
[----:B------:R-:W1:Y:S01]  /*16c0*/  LDCU.128 UR8, c[0x0][0xb10] ;  /* 0x00016200ff0877ac */ /* 0x000e620008000c00 */
[----:B------:R-:W2:Y:S01]  /*16d0*/  LDCU UR12, c[0x0][0xb0c] ;  /* 0x00016180ff0c77ac */ /* 0x000ea20008000800 */
[----:B------:R-:W3:Y:S01]  /*16e0*/  LDCU UR14, c[0x0][0xb20] ;  /* 0x00016400ff0e77ac */ /* 0x000ee20008000800 */
[----:B-1----:R-:W-:Y:S02]  /*16f0*/  UIMAD.WIDE.U32 UR6, UR20, UR8, URZ ;  /* 0x00000008140672a5 */ /* 0x002fe4000f8e00ff */
[----:B------:R-:W-:Y:S02]  /*1700*/  UIMAD.WIDE.U32 UR4, UR32, UR11, URZ ;  /* 0x0000000b200472a5 */ /* 0x000fe4000f8e00ff */
[----:B--2---:R-:W-:Y:S02]  /*1710*/  UISETP.NE.AND UP2, UPT, UR12, 0x1, UPT ;  /* 0x000000010c00788c */ /* 0x004fe4000bf45270 */
[----:B------:R-:W-:Y:S01]  /*1720*/  UISETP.NE.AND UP1, UPT, UR10, 0x1, UPT ;  /* 0x000000010a00788c */ /* 0x000fe2000bf25270 */
[----:B------:R-:W-:-:S02]  /*1730*/  UMOV UR6, UR7 ;  /* 0x0000000700067c82 */ /* 0x000fc40008000000 */
[----:B------:R-:W-:Y:S01]  /*1740*/  UMOV UR4, UR5 ;  /* 0x0000000500047c82 */ /* 0x000fe20008000000 */
[----:B------:R-:W-:Y:S02]  /*1750*/  USHF.R.U32.HI UR6, URZ, UR9, UR6 ;  /* 0x00000009ff067299 */ /* 0x000fe40008011606 */
[----:B---3--:R-:W-:Y:S02]  /*1760*/  USHF.R.U32.HI UR4, URZ, UR14, UR4 ;  /* 0x0000000eff047299 */ /* 0x008fe40008011604 */
[----:B------:R-:W-:Y:S02]  /*1770*/  USEL UR5, UR20, UR6, !UP2 ;  /* 0x0000000614057287 */ /* 0x000fe4000d000000 */
[----:B------:R-:W-:-:S04]  /*1780*/  USEL UR4, UR32, UR4, !UP1 ;  /* 0x0000000420047287 */ /* 0x000fc8000c800000 */
[----:B------:R-:W-:Y:S02]  /*1790*/  UIADD3 UR6, UPT, UPT, -UR4, UR5, URZ ;  /* 0x0000000504067290 */ /* 0x000fe4000fffe1ff */
[----:B------:R-:W-:Y:S02]  /*17a0*/  UIADD3 UR4, UPT, UPT, UR4, -UR5, URZ ;  /* 0x8000000504047290 */ /* 0x000fe4000fffe0ff */
[----:B------:R-:W-:Y:S02]  /*17b0*/  UIMAD UR32, UR6, UR10, UR32 ;  /* 0x0000000a062072a4 */ /* 0x000fe4000f8e0220 */
[----:B------:R-:W-:-:S12]  /*17c0*/  UIMAD UR20, UR4, UR12, UR20 ;  /* 0x0000000c041472a4 */ /* 0x000fd8000f8e0214 */
.L_x_19:
[----:B------:R-:W-:Y:S05]  /*17d0*/  BRA.U !UP5, `(.L_x_20) ;  /* 0x000000010d0c7547 */ /* 0x000fea000b800000 */
[----:B------:R-:W-:Y:S01]  /*17e0*/  UCGABAR_WAIT ;  /* 0x0000000000007dc7 */ /* 0x000fe20008000000 */
[----:B------:R-:W-:Y:S01]  /*17f0*/  CCTL.IVALL ;  /* 0x00000000ff00798f */ /* 0x000fe20002000000 */
[----:B------:R-:W-:Y:S05]  /*1800*/  BRA `(.L_x_21) ;  /* 0x0000000000047947 */ /* 0x000fea0003800000 */
.L_x_20:
[----:B------:R-:W-:Y:S06]  /*1810*/  BAR.SYNC.DEFER_BLOCKING 0x0 ;  /* 0x0000000000007b1d */ /* 0x000fec0000010000 */
.L_x_21:
[----:B------:R-:W-:Y:S05]  /*1820*/  BRA.U UP0, `(.L_x_22) ;  /* 0x0000001100f07547 */ /* 0x000fea000b800000 */
[----:B------:R-:W1:Y:S01]  /*1830*/  LDCU UR6, c[0x0][0x38c] ;  /* 0x00007180ff0677ac */ /* 0x000e620008000800 */
[----:B------:R-:W2:Y:S01]  /*1840*/  S2UR UR9, SR_CgaCtaId ;  /* 0x00000000000979c3 */ /* 0x000ea20000008800 */
[----:B------:R-:W-:Y:S01]  /*1850*/  PLOP3.LUT P1, PT, PT, PT, UP3, 0x80, 0x8 ;  /* 0x000000000008781c */ /* 0x000fe20003f2f038 */
[----:B------:R-:W-:Y:S01]  /*1860*/  IMAD.MOV.U32 R12, RZ, RZ, 0x1 ;  /* 0x00000001ff0c7424 */ /* 0x000fe200078e00ff */
[----:B------:R-:W-:Y:S01]  /*1870*/  UMOV UR8, 0x400 ;  /* 0x0000040000087882 */ /* 0x000fe20000000000 */
[----:B------:R-:W-:Y:S01]  /*1880*/  UISETP.NE.AND UP1, UPT, UR13, URZ, UPT ;  /* 0x000000ff0d00728c */ /* 0x000fe2000bf25270 */
[----:B------:R-:W-:Y:S01]  /*1890*/  ISETP.NE.AND P2, PT, R3, RZ, P3 ;  /* 0x000000ff0300720c */ /* 0x000fe20001f45270 */
[----:B------:R-:W-:Y:S01]  /*18a0*/  USHF.L.U32 UR7, UR19, 0x6, URZ ;  /* 0x0000000613077899 */ /* 0x000fe200080006ff */
[----:B------:R-:W-:Y:S01]  /*18b0*/  PLOP3.LUT P1, PT, P1, PT, PT, 0x8, 0x80 ;  /* 0x000000000080781c */ /* 0x000fe20000f2e170 */
[----:B------:R-:W-:Y:S01]  /*18c0*/  USHF.L.U32 UR46, UR19, 0x7, URZ ;  /* 0x00000007132e7899 */ /* 0x000fe200080006ff */
[----:B------:R-:W-:Y:S01]  /*18d0*/  CS2R R10, SRZ ;  /* 0x00000000000a7805 */ /* 0x000fe2000001ff00 */
[----:B------:R-:W-:Y:S01]  /*18e0*/  IMAD.MOV.U32 R9, RZ, RZ, RZ ;  /* 0x000000ffff097224 */ /* 0x000fe200078e00ff */
[----:B------:R-:W3:Y:S01]  /*18f0*/  LDCU UR39, c[0x0][0x370] ;  /* 0x00006e00ff2777ac */ /* 0x000ee20008000800 */
[----:B------:R-:W-:Y:S01]  /*1900*/  IMAD.MOV.U32 R8, RZ, RZ, 0x1 ;  /* 0x00000001ff087424 */ /* 0x000fe200078e00ff */
[----:B------:R-:W4:Y:S01]  /*1910*/  LDCU.64 UR26, c[0x0][0x348] ;  /* 0x00006900ff1a77ac */ /* 0x000f220008000a00 */
[----:B-1----:R-:W-:-:S02]  /*1920*/  UIADD3 UR5, UPT, UPT, UR6, 0x1f, URZ ;  /* 0x0000001f06057890 */ /* 0x002fc4000fffe0ff */
[----:B------:R-:W-:Y:S02]  /*1930*/  UIADD3 UR47, UPT, UPT, UR6, 0x3e, URZ ;  /* 0x0000003e062f7890 */ /* 0x000fe4000fffe0ff */
[----:B------:R-:W-:Y:S02]  /*1940*/  USHF.R.S32.HI UR4, URZ, 0x1f, UR5 ;  /* 0x0000001fff047899 */ /* 0x000fe40008011405 */
[----:B--2---:R-:W-:Y:S02]  /*1950*/  ULEA UR13, UR9, UR8, 0x18 ;  /* 0x00000008090d7291 */ /* 0x004fe4000f8ec0ff */
[----:B------:R-:W-:Y:S02]  /*1960*/  ULEA.HI UR4, UR4, UR5, URZ, 0x5 ;  /* 0x0000000504047291 */ /* 0x000fe4000f8f28ff */
[----:B------:R-:W-:Y:S02]  /*1970*/  ULOP3.LUT UR5, UR7, 0x40, URZ, 0xc0, !UPT ;  /* 0x0000004007057892 */ /* 0x000fe4000f8ec0ff */
[----:B------:R-:W-:-:S02]  /*1980*/  USHF.R.S32.HI UR41, URZ, 0x5, UR4 ;  /* 0x00000005ff297899 */ /* 0x000fc40008011404 */
[----:B------:R-:W-:Y:S02]  /*1990*/  UIADD3 UR4, UPT, UPT, UR6, -0x1, URZ ;  /* 0xffffffff06047890 */ /* 0x000fe4000fffe0ff */
[----:B------:R-:W-:Y:S02]  /*19a0*/  UISETP.LT.U32.AND UP0, UPT, UR41, 0x4, UPT ;  /* 0x000000042900788c */ /* 0x000fe4000bf01070 */
[----:B------:R-:W-:Y:S02]  /*19b0*/  UISETP.GE.U32.AND UP2, UPT, UR4, -0x3f, UPT ;  /* 0xffffffc10400788c */ /* 0x000fe4000bf46070 */
[----:B------:R-:W-:Y:S02]  /*19c0*/  USEL UR40, UR41, 0x4, UP0 ;  /* 0x0000000429287887 */ /* 0x000fe40008000000 */
[----:B------:R-:W-:Y:S02]  /*19d0*/  ULEA UR30, UR28, UR13, 0x1 ;  /* 0x0000000d1c1e7291 */ /* 0x000fe4000f8e08ff */
[----:B------:R-:W-:Y:S01]  /*19e0*/  UIADD3 UR4, UPT, UPT, UR40, -0x1, URZ ;  /* 0xffffffff28047890 */ /* 0x000fe2000fffe0ff */
[----:B------:R-:W1:Y:S04]  /*19f0*/  LDCU UR38, c[0x0][0x374] ;  /* 0x00006e80ff2677ac */ /* 0x000e680008000800 */
[----:B------:R-:W-:-:S02]  /*1a00*/  @UP2 UIADD3 UR4, UPT, UPT, UR40, URZ, URZ ;  /* 0x000000ff28042290 */ /* 0x000fc4000fffe0ff */
[----:B------:R-:W-:Y:S02]  /*1a10*/  ULOP3.LUT UR46, UR46, 0x80, URZ, 0xc0, !UPT ;  /* 0x000000802e2e7892 */ /* 0x000fe4000f8ec0ff */
[----:B------:R-:W-:Y:S02]  /*1a20*/  USEL UR21, UR53, 0x2, UP1 ;  /* 0x0000000235157887 */ /* 0x000fe40008800000 */
[----:B------:R-:W-:Y:S02]  /*1a30*/  ULEA.HI UR44, UR28, UR5, URZ, 0x1b ;  /* 0x000000051c2c7291 */ /* 0x000fe4000f8fd8ff */
[----:B------:R-:W-:Y:S02]  /*1a40*/  UIADD3 UR30, UPT, UPT, UR30, 0x8400, URZ ;  /* 0x000084001e1e7890 */ /* 0x000fe4000fffe0ff */
[----:B------:R-:W-:Y:S02]  /*1a50*/  UIADD3 UR43, UPT, UPT, UR41, -UR40, URZ ;  /* 0x80000028292b7290 */ /* 0x000fe4000fffe0ff */
[----:B------:R-:W-:-:S02]  /*1a60*/  UIADD3 UR29, UPT, UPT, UR4, 0x1, URZ ;  /* 0x00000001041d7890 */ /* 0x000fc4000fffe0ff */
[----:B------:R-:W-:Y:S01]  /*1a70*/  UIADD3 UR42, UPT, UPT, -UR4, URZ, URZ ;  /* 0x000000ff042a7290 */ /* 0x000fe2000fffe1ff */
[----:B-1-34-:R-:W-:-:S11]  /*1a80*/  UMOV UR6, URZ ;  /* 0x000000ff00067c82 */ /* 0x01afd60008000000 */
.L_x_42:
[----:B-1----:R-:W1:Y:S02]  /*1a90*/  S2UR UR4, SR_CgaCtaId ;  /* 0x00000000000479c3 */ /* 0x002e640000008800 */
[----:B-1----:R-:W-:-:S09]  /*1aa0*/  UISETP.NE.AND UP0, UPT, UR4, URZ, UPT ;  /* 0x000000ff0400728c */ /* 0x002fd2000bf05270 */
[----:B------:R-:W-:Y:S05]  /*1ab0*/  BRA.U UP0, `(.L_x_23) ;  /* 0x0000000100287547 */ /* 0x000fea000b800000 */
[----:B------:R-:W-:Y:S02]  /*1ac0*/  LEA R0, R9, UR13, 0x3 ;  /* 0x0000000d09007c11 */ /* 0x000fe4000f8e18ff */
[----:B------:R-:W-:-:S04]  /*1ad0*/  SHF.L.U32 R3, R8, 0x1f, RZ ;  /* 0x0000001f08037819 */ /* 0x000fc800000006ff */
[----:B------:R-:W1:Y:S02]  /*1ae0*/  SYNCS.PHASECHK.TRANS64.TRYWAIT P0, [R0+URZ+0x100], R3 ;  /* 0x00010003000075a7 */ /* 0x000e6400080011ff */
[----:B-1----:R-:W-:Y:S05]  /*1af0*/  @!P0 BRA `(.L_x_24) ;  /* 0x0000008000988947 */ /* 0x002fea0003800000 */
.L_x_149:
[----:B------:R2:W-:Y:S01]  /*1b00*/  SYNCS.ARRIVE.TRANS64.A1T0 RZ, [R0+URZ+0xf0], RZ ;  /* 0x0000f0ff00ff79a7 */ /* 0x0005e200081000ff */
[----:B------:R-:W-:-:S05]  /*1b10*/  VIADD R9, R9, 0x1 ;  /* 0x0000000109097836 */ /* 0x000fca0000000000 */
[----:B------:R-:W-:-:S04]  /*1b20*/  ISETP.NE.AND P0, PT, R9, 0x2, PT ;  /* 0x000000020900780c */ /* 0x000fc80003f05270 */
[----:B-1----:R-:W-:Y:S02]  /*1b30*/  SEL R3, RZ, 0x1, P0 ;  /* 0x00000001ff037807 */ /* 0x002fe40000000000 */
[----:B------:R-:W-:Y:S02]  /*1b40*/  SEL R9, R9, RZ, P0 ;  /* 0x000000ff09097207 */ /* 0x000fe40000000000 */
[----:B------:R-:W-:-:S07]  /*1b50*/  LOP3.LUT R8, R8, R3, RZ, 0x3c, !PT ;  /* 0x0000000308087212 */ /* 0x000fce00078e3cff */
.L_x_23:
[----:B------:R-:W-:Y:S01]  /*1b60*/  ULEA UR4, UR6, UR13, 0x3 ;  /* 0x0000000d06047291 */ /* 0x000fe2000f8e18ff */
[----:B--2---:R-:W-:Y:S01]  /*1b70*/  SHF.L.U32 R0, R12, 0x1f, RZ ;  /* 0x0000001f0c007819 */ /* 0x004fe200000006ff */
[----:B------:R-:W-:Y:S02]  /*1b80*/  UISETP.GE.U32.AND UP0, UPT, UR47, 0x3f, UPT ;  /* 0x0000003f2f00788c */ /* 0x000fe4000bf06070 */
[----:B------:R-:W-:Y:S01]  /*1b90*/  ULEA UR11, UR32, UR46, 0x8 ;  /* 0x0000002e200b7291 */ /* 0x000fe2000f8e40ff */
[----:B------:R-:W-:-:S04]  /*1ba0*/  UMOV UR7, URZ ;  /* 0x000000ff00077c82 */ /* 0x000fc80008000000 */
[----:B------:R1:W2:Y:S01]  /*1bb0*/  SYNCS.PHASECHK.TRANS64.TRYWAIT P0, [UR4+0x20], R0 ;  /* 0x00002000ff0075a7 */ /* 0x0002a20008001104 */
[----:B------:R-:W-:-:S04]  /*1bc0*/  ULEA.HI UR4, UR20, UR20, URZ, 0x1 ;  /* 0x0000001414047291 */ /* 0x000fc8000f8f08ff */
[----:B------:R-:W-:-:S04]  /*1bd0*/  USHF.L.U32 UR4, UR4, 0x6, URZ ;  /* 0x0000000604047899 */ /* 0x000fc800080006ff */
[----:B------:R-:W-:-:S04]  /*1be0*/  ULOP3.LUT UR35, UR4, 0xffffff80, URZ, 0xc0, !UPT ;  /* 0xffffff8004237892 */ /* 0x000fc8000f8ec0ff */
[----:B------:R-:W-:Y:S01]  /*1bf0*/  UIADD3 UR35, UPT, UPT, UR44, UR35, URZ ;  /* 0x000000232c237290 */ /* 0x000fe2000fffe0ff */
[----:B------:R-:W-:Y:S11]  /*1c00*/  BRA.U !UP0, `(.L_x_25) ;  /* 0x0000000108c87547 */ /* 0x000ff6000b800000 */
[----:B------:R-:W-:Y:S01]  /*1c10*/  UMOV UR16, UR42 ;  /* 0x0000002a00107c82 */ /* 0x000fe20008000000 */
[----:B------:R-:W-:Y:S01]  /*1c20*/  UMOV UR4, UR6 ;  /* 0x0000000600047c82 */ /* 0x000fe20008000000 */
[----:B------:R-:W-:-:S05]  /*1c30*/  UMOV UR34, URZ ;  /* 0x000000ff00227c82 */ /* 0x000fca0008000000 */
.L_x_31:
[----:B------:R-:W-:Y:S01]  /*1c40*/  ULEA UR33, UR4, UR13, 0x3 ;  /* 0x0000000d04217291 */ /* 0x000fe2000f8e18ff */
[----:B------:R-:W-:Y:S01]  /*1c50*/  @P3 MOV R2, 0x6000 ;  /* 0x0000600000023802 */ /* 0x000fe20000000f00 */
[----:B--234-:R-:W-:Y:S10]  /*1c60*/  @P0 BRA `(.L_x_26) ;  /* 0x00000000000c0947 */ /* 0x01cff40003800000 */
[----:B------:R-:W-:-:S04]  /*1c70*/  SHF.L.U32 R3, R12, 0x1f, RZ ;  /* 0x0000001f0c037819 */ /* 0x000fc800000006ff */
[----:B------:R-:W2:Y:S02]  /*1c80*/  SYNCS.PHASECHK.TRANS64.TRYWAIT P0, [UR33+0x20], R3 ;  /* 0x00002003ff0075a7 */ /* 0x000ea40008001121 */
[----:B--2---:R-:W-:Y:S05]  /*1c90*/  @!P0 BRA `(.L_x_27) ;  /* 0x0000008000448947 */ /* 0x004fea0003800000 */
.L_x_26:
[----:B------:R2:W-:Y:S01]  /*1ca0*/  @P3 SYNCS.ARRIVE.TRANS64 RZ, [UR33], R2 ;  /* 0x00000002ffff39a7 */ /* 0x0005e20008000021 */
[----:B------:R-:W-:Y:S02]  /*1cb0*/  ULOP3.LUT UR5, UR21, 0x2, URZ, 0xfc, !UPT ;  /* 0x0000000215057892 */ /* 0x000fe4000f8efcff */
[----:B------:R-:W-:Y:S02]  /*1cc0*/  UIADD3 UR16, UPT, UPT, UR16, 0x1, URZ ;  /* 0x0000000110107890 */ /* 0x000fe4000fffe0ff */
[----:B------:R-:W-:Y:S02]  /*1cd0*/  UISETP.NE.AND UP0, UPT, UR5, 0x2, UPT ;  /* 0x000000020500788c */ /* 0x000fe4000bf05270 */
[----:B------:R-:W-:-:S07]  /*1ce0*/  UISETP.NE.AND UP2, UPT, UR16, 0x1, UPT ;  /* 0x000000011000788c */ /* 0x000fce000bf45270 */
[----:B------:R-:W-:Y:S05]  /*1cf0*/  BRA.U UP0, `(.L_x_28) ;  /* 0x0000000100047547 */ /* 0x000fea000b800000 */
[----:B------:R-:W-:Y:S05]  /*1d00*/  BPT.TRAP 0x1 ;  /* 0x000000040000795c */ /* 0x000fea0000300000 */
.L_x_28:
[----:B------:R-:W-:Y:S04]  /*1d10*/  BSSY.RECONVERGENT B0, `(.L_x_29) ;  /* 0x0000003000007945 */ /* 0x000fe80003800200 */
[----:B------:R-:W-:Y:S05]  /*1d20*/  @!P2 BRA `(.L_x_30) ;  /* 0x000000000004a947 */ /* 0x000fea0003800000 */
[----:B------:R-:W-:Y:S05]  /*1d30*/  BPT.TRAP 0x1 ;  /* 0x000000040000795c */ /* 0x000fea0000300000 */
.L_x_30:
[----:B------:R-:W-:Y:S05]  /*1d40*/  BSYNC.RECONVERGENT B0 ;  /* 0x0000000000007941 */ /* 0x000fea0003800200 */
.L_x_29:
[----:B------:R-:W-:Y:S02]  /*1d50*/  UIADD3 UR5, UPT, UPT, UR4, 0x1, URZ ;  /* 0x0000000104057890 */ /* 0x000fe4000fffe0ff */
[----:B------:R-:W-:Y:S02]  /*1d60*/  ULEA UR32, UR4, UR28, 0xb ;  /* 0x0000001c04207291 */ /* 0x000fe4000f8e58ff */
[----:B------:R-:W-:Y:S02]  /*1d70*/  UISETP.NE.AND UP0, UPT, UR5, 0x4, UPT ;  /* 0x000000040500788c */ /* 0x000fe4000bf05270 */
[----:B------:R-:W-:Y:S02]  /*1d80*/  UIADD3 UR14, UP1, UPT, UR26, 0x80, URZ ;  /* 0x000000801a0e7890 */ /* 0x000fe4000ff3e0ff */
[----:B------:R-:W-:Y:S02]  /*1d90*/  USEL UR7, URZ, 0x1, UP0 ;  /* 0x00000001ff077887 */ /* 0x000fe40008000000 */
[----:B------:R-:W-:-:S02]  /*1da0*/  USEL UR6, UR5, URZ, UP0 ;  /* 0x000000ff05067287 */ /* 0x000fc40008000000 */
[----:B------:R-:W-:Y:S02]  /*1db0*/  ULEA UR8, UR4, UR13, 0xd ;  /* 0x0000000d04087291 */ /* 0x000fe4000f8e68ff */
[----:B------:R-:W-:Y:S01]  /*1dc0*/  ULEA UR5, UR6, UR13, 0x3 ;  /* 0x0000000d06057291 */ /* 0x000fe2000f8e18ff */
[----:B------:R-:W-:Y:S01]  /*1dd0*/  LOP3.LUT R12, R12, UR7, RZ, 0x3c, !PT ;  /* 0x000000070c0c7c12 */ /* 0x000fe2000f8e3cff */
[----:B------:R-:W-:Y:S02]  /*1de0*/  ULEA UR32, UR32, UR13, 0x1 ;  /* 0x0000000d20207291 */ /* 0x000fe4000f8e08ff */
[----:B------:R-:W-:Y:S01]  /*1df0*/  UIADD3 UR4, UP0, UPT, UR26, 0x180, URZ ;  /* 0x000001801a047890 */ /* 0x000fe2000ff1e0ff */
[----:B-1----:R-:W-:Y:S01]  /*1e00*/  SHF.L.U32 R0, R12, 0x1f, RZ ;  /* 0x0000001f0c007819 */ /* 0x002fe200000006ff */
[----:B------:R-:W-:Y:S02]  /*1e10*/  ULOP3.LUT UR33, UR33, 0xfefffff8, URZ, 0xc0, !UPT ;  /* 0xfefffff821217892 */ /* 0x000fe4000f8ec0ff */
[----:B------:R-:W-:Y:S01]  /*1e20*/  UIADD3.X UR15, UPT, UPT, URZ, UR27, URZ, UP1, !UPT ;  /* 0x0000001bff0f7290 */ /* 0x000fe20008ffe4ff */
[----:B------:R3:W4:Y:S01]  /*1e30*/  SYNCS.PHASECHK.TRANS64.TRYWAIT P0, [UR5+0x20], R0 ;  /* 0x00002000ff0075a7 */ /* 0x0007220008001105 */
[----:B------:R-:W-:-:S02]  /*1e40*/  UIADD3 UR32, UPT, UPT, UR32, 0x8400, URZ ;  /* 0x0000840020207890 */ /* 0x000fc4000fffe0ff */
[----:B------:R-:W-:Y:S02]  /*1e50*/  UPRMT UR7, URZ, 0x5410, UR24 ;  /* 0x00005410ff077896 */ /* 0x000fe40008000018 */
[----:B------:R-:W-:Y:S02]  /*1e60*/  UIADD3 UR8, UPT, UPT, UR8, 0xc400, URZ ;  /* 0x0000c40008087890 */ /* 0x000fe4000fffe0ff */
[----:B------:R-:W-:Y:S01]  /*1e70*/  UIADD3.X UR5, UPT, UPT, URZ, UR27, URZ, UP0, !UPT ;  /* 0x0000001bff057290 */ /* 0x000fe200087fe4ff */
[----:B------:R-:W-:Y:S01]  /*1e80*/  UMOV UR18, 0x0 ;  /* 0x0000000000127882 */ /* 0x000fe20000000000 */
[----:B------:R-:W-:Y:S01]  /*1e90*/  UMOV UR19, 0x10000000 ;  /* 0x1000000000137882 */ /* 0x000fe20000000000 */
[----:B------:R-:W-:Y:S01]  /*1ea0*/  UMOV UR10, UR34 ;  /* 0x00000022000a7c82 */ /* 0x000fe20008000000 */
[----:B------:R-:W-:Y:S01]  /*1eb0*/  UMOV UR12, UR36 ;  /* 0x00000024000c7c82 */ /* 0x000fe20008000000 */
[----:B------:R-:W-:Y:S01]  /*1ec0*/  UMOV UR9, UR33 ;  /* 0x0000002100097c82 */ /* 0x000fe20008000000 */
[----:B------:R1:W-:Y:S03]  /*1ed0*/  UTMALDG.3D.MULTICAST.2CTA [UR32], [UR14], UR7, desc[UR18] ;  /* 0x000012200e0073b4 */ /* 0x0003e60008211807 */
[----:B------:R2:W-:Y:S01]  /*1ee0*/  UTMALDG.3D.2CTA [UR8], [UR4], desc[UR18] ;  /* 0x00001208040075b4 */ /* 0x0005e20008211000 */
[----:B-1----:R-:W-:Y:S01]  /*1ef0*/  UIADD3 UR34, UPT, UPT, UR34, 0x20, URZ ;  /* 0x0000002022227890 */ /* 0x002fe2000fffe0ff */
[----:B------:R-:W-:Y:S01]  /*1f00*/  UMOV UR7, UR29 ;  /* 0x0000001d00077c82 */ /* 0x000fe20008000000 */
[----:B--2---:R-:W-:Y:S01]  /*1f10*/  UMOV UR4, UR6 ;  /* 0x0000000600047c82 */ /* 0x004fe20008000000 */
[----:B------:R-:W-:Y:S09]  /*1f20*/  BRA.U UP2, `(.L_x_31) ;  /* 0xfffffffd02447547 */ /* 0x000ff2000b83ffff */
.L_x_25:
[----:B------:R-:W-:Y:S01]  /*1f30*/  ULEA UR4, UR6, UR13, 0x3 ;  /* 0x0000000d06047291 */ /* 0x000fe2000f8e18ff */
[----:B-1-3--:R-:W-:Y:S01]  /*1f40*/  SHF.L.U32 R0, R12, 0x1f, RZ ;  /* 0x0000001f0c007819 */ /* 0x00afe200000006ff */
[----:B------:R-:W-:Y:S01]  /*1f50*/  @!P1 SYNCS.ARRIVE.TRANS64.A1T0 RZ, [UR13+0x88], RZ ;  /* 0x000088ffffff99a7 */ /* 0x000fe2000810000d */
[----:B------:R-:W-:-:S06]  /*1f60*/  UISETP.GT.AND UP0, UPT, UR41, UR40, UPT ;  /* 0x000000282900728c */ /* 0x000fcc000bf04270 */
[----:B--2-4-:R1:W2:Y:S03]  /*1f70*/  SYNCS.PHASECHK.TRANS64.TRYWAIT P0, [UR4+0x20], R0 ;  /* 0x00002000ff0075a7 */ /* 0x0142a60008001104 */
[----:B------:R-:W-:Y:S05]  /*1f80*/  BRA.U !UP0, `(.L_x_32) ;  /* 0x0000000108c07547 */ /* 0x000fea000b800000 */
[----:B------:R-:W-:Y:S01]  /*1f90*/  UIADD3 UR25, UPT, UPT, UR43, UR7, URZ ;  /* 0x000000072b197290 */ /* 0x000fe2000fffe0ff */
[----:B------:R-:W-:-:S11]  /*1fa0*/  UMOV UR4, UR6 ;  /* 0x0000000600047c82 */ /* 0x000fd60008000000 */
.L_x_38:
[----:B------:R-:W-:Y:S01]  /*1fb0*/  ULEA UR17, UR4, UR13, 0x3 ;  /* 0x0000000d04117291 */ /* 0x000fe2000f8e18ff */
[----:B--2---:R-:W-:Y:S01]  /*1fc0*/  @P3 MOV R2, 0x6000 ;  /* 0x0000600000023802 */ /* 0x004fe20000000f00 */
[----:B--2-4-:R-:W-:Y:S10]  /*1fd0*/  @P0 BRA `(.L_x_33) ;  /* 0x00000000000c0947 */ /* 0x014ff40003800000 */
[----:B------:R-:W-:-:S04]  /*1fe0*/  SHF.L.U32 R3, R12, 0x1f, RZ ;  /* 0x0000001f0c037819 */ /* 0x000fc800000006ff */
[----:B------:R-:W2:Y:S02]  /*1ff0*/  SYNCS.PHASECHK.TRANS64.TRYWAIT P0, [UR17+0x20], R3 ;  /* 0x00002003ff0075a7 */ /* 0x000ea40008001111 */
[----:B--2---:R-:W-:Y:S05]  /*2000*/  @!P0 BRA `(.L_x_34) ;  /* 0x0000007c00808947 */ /* 0x004fea0003800000 */
.L_x_33:
[----:B------:R2:W-:Y:S01]  /*2010*/  @P3 SYNCS.ARRIVE.TRANS64 RZ, [UR17], R2 ;  /* 0x00000002ffff39a7 */ /* 0x0005e20008000011 */
[----:B------:R-:W-:-:S04]  /*2020*/  ULOP3.LUT UR5, UR21, 0x2, URZ, 0xfc, !UPT ;  /* 0x0000000215057892 */ /* 0x000fc8000f8efcff */
[----:B------:R-:W-:-:S09]  /*2030*/  UISETP.NE.AND UP0, UPT, UR5, 0x2, UPT ;  /* 0x000000020500788c */ /* 0x000fd2000bf05270 */
[----:B------:R-:W-:Y:S05]  /*2040*/  BRA.U UP0, `(.L_x_35) ;  /* 0x0000000100047547 */ /* 0x000fea000b800000 */
[----:B------:R-:W-:Y:S05]  /*2050*/  BPT.TRAP 0x1 ;  /* 0x000000040000795c */ /* 0x000fea0000300000 */
.L_x_35:
[----:B------:R-:W-:Y:S04]  /*2060*/  BSSY.RECONVERGENT B0, `(.L_x_36) ;  /* 0x0000003000007945 */ /* 0x000fe80003800200 */
[----:B------:R-:W-:Y:S05]  /*2070*/  @!P2 BRA `(.L_x_37) ;  /* 0x000000000004a947 */ /* 0x000fea0003800000 */
[----:B------:R-:W-:Y:S05]  /*2080*/  BPT.TRAP 0x1 ;  /* 0x000000040000795c */ /* 0x000fea0000300000 */
.L_x_37:
[----:B------:R-:W-:Y:S05]  /*2090*/  BSYNC.RECONVERGENT B0 ;  /* 0x0000000000007941 */ /* 0x000fea0003800200 */
.L_x_36:
[----:B------:R-:W-:Y:S02]  /*20a0*/  UIADD3 UR5, UPT, UPT, UR4, 0x1, URZ ;  /* 0x0000000104057890 */ /* 0x000fe4000fffe0ff */
[----:B------:R-:W-:Y:S02]  /*20b0*/  UIADD3 UR14, UP1, UPT, UR26, 0x80, URZ ;  /* 0x000000801a0e7890 */ /* 0x000fe4000ff3e0ff */
[----:B------:R-:W-:Y:S02]  /*20c0*/  UISETP.NE.AND UP0, UPT, UR5, 0x4, UPT ;  /* 0x000000040500788c */ /* 0x000fe4000bf05270 */
[----:B------:R-:W-:Y:S02]  /*20d0*/  ULEA UR16, UR4, UR30, 0xc ;  /* 0x0000001e04107291 */ /* 0x000fe4000f8e60ff */
[----:B------:R-:W-:Y:S02]  /*20e0*/  USEL UR8, URZ, 0x1, UP0 ;  /* 0x00000001ff087887 */ /* 0x000fe40008000000 */
[----:B------:R-:W-:-:S02]  /*20f0*/  USEL UR6, UR5, URZ, UP0 ;  /* 0x000000ff05067287 */ /* 0x000fc40008000000 */
[----:B------:R-:W-:Y:S02]  /*2100*/  UIADD3 UR22, UP0, UPT, UR26, 0x180, URZ ;  /* 0x000001801a167890 */ /* 0x000fe4000ff1e0ff */
[----:B------:R-:W-:Y:S01]  /*2110*/  LOP3.LUT R12, R12, UR8, RZ, 0x3c, !PT ;  /* 0x000000080c0c7c12 */ /* 0x000fe2000f8e3cff */
[----:B------:R-:W-:Y:S02]  /*2120*/  ULEA UR8, UR4, UR13, 0xd ;  /* 0x0000000d04087291 */ /* 0x000fe4000f8e68ff */
[----:B------:R-:W-:Y:S01]  /*2130*/  ULEA UR5, UR6, UR13, 0x3 ;  /* 0x0000000d06057291 */ /* 0x000fe2000f8e18ff */
[----:B-1----:R-:W-:Y:S01]  /*2140*/  SHF.L.U32 R0, R12, 0x1f, RZ ;  /* 0x0000001f0c007819 */ /* 0x002fe200000006ff */
[----:B------:R-:W-:Y:S02]  /*2150*/  USHF.L.U32 UR18, UR7, 0x5, URZ ;  /* 0x0000000507127899 */ /* 0x000fe400080006ff */
[----:B------:R-:W-:Y:S02]  /*2160*/  ULOP3.LUT UR17, UR17, 0xfefffff8, URZ, 0xc0, !UPT ;  /* 0xfefffff811117892 */ /* 0x000fe4000f8ec0ff */
[----:B------:R-:W-:-:S02]  /*2170*/  UIADD3.X UR15, UPT, UPT, URZ, UR27, URZ, UP1, !UPT ;  /* 0x0000001bff0f7290 */ /* 0x000fc40008ffe4ff */
[----:B------:R-:W-:Y:S01]  /*2180*/  UPRMT UR4, URZ, 0x5410, UR24 ;  /* 0x00005410ff047896 */ /* 0x000fe20008000018 */
[----:B------:R3:W4:Y:S01]  /*2190*/  SYNCS.PHASECHK.TRANS64.TRYWAIT P0, [UR5+0x20], R0 ;  /* 0x00002000ff0075a7 */ /* 0x0007220008001105 */
[----:B------:R-:W-:Y:S02]  /*21a0*/  UIADD3 UR8, UPT, UPT, UR8, 0xc400, URZ ;  /* 0x0000c40008087890 */ /* 0x000fe4000fffe0ff */
[----:B------:R-:W-:Y:S01]  /*21b0*/  UIADD3.X UR23, UPT, UPT, URZ, UR27, URZ, UP0, !UPT ;  /* 0x0000001bff177290 */ /* 0x000fe200087fe4ff */
[----:B------:R-:W-:Y:S01]  /*21c0*/  UMOV UR32, 0x0 ;  /* 0x0000000000207882 */ /* 0x000fe20000000000 */
[----:B------:R-:W-:Y:S01]  /*21d0*/  UMOV UR33, 0x10000000 ;  /* 0x1000000000217882 */ /* 0x000fe20000000000 */
[----:B------:R-:W-:Y:S01]  /*21e0*/  UMOV UR19, UR35 ;  /* 0x0000002300137c82 */ /* 0x000fe20008000000 */
[----:B------:R-:W-:Y:S01]  /*21f0*/  UMOV UR20, UR36 ;  /* 0x0000002400147c82 */ /* 0x000fe20008000000 */
[----:B------:R-:W-:Y:S01]  /*2200*/  UMOV UR12, UR36 ;  /* 0x00000024000c7c82 */ /* 0x000fe20008000000 */
[----:B------:R-:W-:Y:S01]  /*2210*/  UMOV UR9, UR17 ;  /* 0x0000001100097c82 */ /* 0x000fe20008000000 */
[----:B------:R-:W-:Y:S01]  /*2220*/  UMOV UR10, UR18 ;  /* 0x00000012000a7c82 */ /* 0x000fe20008000000 */
[----:B------:R1:W-:Y:S01]  /*2230*/  UTMALDG.3D.MULTICAST.2CTA [UR16], [UR14], UR4, desc[UR32] ;  /* 0x000020100e0073b4 */ /* 0x0003e20008211804 */
[----:B------:R-:W-:-:S04]  /*2240*/  UIADD3 UR7, UPT, UPT, UR7, 0x1, URZ ;  /* 0x0000000107077890 */ /* 0x000fc8000fffe0ff */
[----:B------:R-:W-:Y:S01]  /*2250*/  UISETP.NE.AND UP0, UPT, UR7, UR25, UPT ;  /* 0x000000190700728c */ /* 0x000fe2000bf05270 */
[----:B------:R3:W-:Y:S01]  /*2260*/  UTMALDG.3D.2CTA [UR8], [UR22], desc[UR32] ;  /* 0x00002008160075b4 */ /* 0x0007e20008211000 */
[----:B-1----:R-:W-:-:S07]  /*2270*/  UMOV UR4, UR6 ;  /* 0x0000000600047c82 */ /* 0x002fce0008000000 */
[----:B---3--:R-:W-:Y:S05]  /*2280*/  BRA.U UP0, `(.L_x_38) ;  /* 0xfffffffd00487547 */ /* 0x008fea000b83ffff */
.L_x_32:
[C---:B------:R-:W-:Y:S01]  /*2290*/  LEA R3, R11.reuse, UR13, 0x3 ;  /* 0x0000000d0b037c11 */ /* 0x040fe2000f8e18ff */
[----:B------:R-:W-:Y:S01]  /*22a0*/  NOP ;  /* 0x0000000000007918 */ /* 0x000fe20000000000 */
[----:B-1----:R-:W-:Y:S02]  /*22b0*/  SHF.L.U32 R0, R10, 0x1f, RZ ;  /* 0x0000001f0a007819 */ /* 0x002fe400000006ff */
[----:B------:R-:W-:Y:S02]  /*22c0*/  LEA R5, R11, UR13, 0x4 ;  /* 0x0000000d0b057c11 */ /* 0x000fe4000f8e20ff */
[----:B--2-4-:R-:W1:Y:S02]  /*22d0*/  SYNCS.PHASECHK.TRANS64.TRYWAIT P0, [R3+URZ+0x90], R0 ;  /* 0x00009000030075a7 */ /* 0x014e6400080011ff */
[----:B-1----:R-:W-:Y:S05]  /*22e0*/  @!P0 BRA `(.L_x_39) ;  /* 0x0000007800e08947 */ /* 0x002fea0003800000 */
.L_x_152:
[----:B------:R-:W2:Y:S01]  /*22f0*/  LDS.128 R4, [R5+0x120] ;  /* 0x0001200005047984 */ /* 0x000ea20000000c00 */
[----:B------:R-:W-:Y:S01]  /*2300*/  UISETP.GE.AND UP0, UPT, UR45, 0x1, UPT ;  /* 0x000000012d00788c */ /* 0x000fe2000bf06270 */
[----:B------:R-:W-:Y:S01]  /*2310*/  @!PT LDS RZ, [RZ] ;  /* 0x00000000fffff984 */ /* 0x000fe20000000800 */
[----:B------:R-:W-:Y:S01]  /*2320*/  @!PT LDS RZ, [RZ] ;  /* 0x00000000fffff984 */ /* 0x000fe20000000800 */
[----:B------:R-:W-:Y:S01]  /*2330*/  @!PT LDS RZ, [RZ] ;  /* 0x00000000fffff984 */ /* 0x000fe20000000800 */
[----:B------:R-:W-:Y:S01]  /*2340*/  @!PT LDS RZ, [RZ] ;  /* 0x00000000fffff984 */ /* 0x000fe20000000800 */
[----:B------:R3:W-:Y:S06]  /*2350*/  MEMBAR.ALL.CTA ;  /* 0x0000000000007992 */ /* 0x0007ec0000008000 */
[----:B---3--:R-:W3:Y:S01]  /*2360*/  FENCE.VIEW.ASYNC.S ;  /* 0x00000000000073c6 */ /* 0x008ee20000000000 */
[----:B--2---:R-:W-:-:S13]  /*2370*/  LOP3.LUT P0, RZ, R6, 0x1, RZ, 0xc0, !PT ;  /* 0x0000000106ff7812 */ /* 0x004fda000780c0ff */
[----:B---3--:R-:W-:Y:S01]  /*2380*/  VOTEU.ANY UP1, P0 ;  /* 0x0000000000ff7886 */ /* 0x008fe20000020100 */
[----:B------:R-:W-:-:S13]  /*2390*/  PLOP3.LUT P0, PT, PT, PT, UP1, 0x80, 0x8 ;  /* 0x000000000008781c */ /* 0x000fda0003f0f018 */
[----:B-1----:R-:W-:Y:S02]  /*23a0*/  @P0 LOP3.LUT R0, R5, 0xffff, RZ, 0xc0, !PT ;  /* 0x0000ffff05000812 */ /* 0x002fe400078ec0ff */
[----:B------:R-:W-:Y:S02]  /*23b0*/  @P0 MOV R2, R4 ;  /* 0x0000000400020202 */ /* 0x000fe40000000f00 */
[----:B------:R-:W-:Y:S01]  /*23c0*/  @P0 R2UR UR5, R0 ;  /* 0x00000000000502ca */ /* 0x000fe200000e0000 */
[----:B------:R-:W-:Y:S01]  /*23d0*/  VIADD R0, R3, 0xa0 ;  /* 0x000000a003007836 */ /* 0x000fe20000000000 */
[----:B------:R-:W-:Y:S02]  /*23e0*/  @P0 SHF.R.U32.HI R4, RZ, 0x10, R5 ;  /* 0x00000010ff040819 */ /* 0x000fe40000011605 */
[----:B------:R-:W-:Y:S02]  /*23f0*/  @P0 R2UR UR7, R2 ;  /* 0x00000000020702ca */ /* 0x000fe400000e0000 */
[----:B------:R-:W-:-:S02]  /*2400*/  PRMT R0, RZ, 0x654, R0 ;  /* 0x00000654ff007816 */ /* 0x000fc40000000000 */
[----:B------:R-:W-:Y:S02]  /*2410*/  @P0 R2UR UR4, R4 ;  /* 0x00000000040402ca */ /* 0x000fe400000e0000 */
[----:B------:R1:W-:Y:S03]  /*2420*/  SYNCS.ARRIVE.TRANS64.RED.A1T0 RZ, [R0+URZ], RZ ;  /* 0x000000ff00ff79a7 */ /* 0x0003e600081004ff */
[----:B------:R-:W-:-:S04]  /*2430*/  @UP1 UMOV UR31, UR5 ;  /* 0x00000005001f1c82 */ /* 0x000fc80008000000 */
[----:B------:R-:W-:-:S04]  /*2440*/  @UP1 UMOV UR37, UR7 ;  /* 0x0000000700251c82 */ /* 0x000fc80008000000 */
[----:B------:R-:W-:Y:S01]  /*2450*/  @UP1 UMOV UR36, UR4 ;  /* 0x0000000400241c82 */ /* 0x000fe20008000000 */
[----:B------:R-:W-:Y:S05]  /*2460*/  BRA.U !UP0, `(.L_x_40) ;  /* 0x0000000108d47547 */ /* 0x000fea000b800000 */
[----:B------:R-:W2:Y:S01]  /*2470*/  LDCU.128 UR16, c[0x0][0xb10] ;  /* 0x00016200ff1077ac */ /* 0x000ea20008000c00 */
[----:B------:R-:W3:Y:S01]  /*2480*/  LDCU UR12, c[0x0][0xb20] ;  /* 0x00016400ff0c77ac */ /* 0x000ee20008000800 */
[----:B------:R-:W4:Y:S01]  /*2490*/  LDCU UR20, c[0x0][0xb0c] ;  /* 0x00016180ff1477ac */ /* 0x000f220008000800 */
[----:B------:R-:W1:Y:S01]  /*24a0*/  LDCU.64 UR8, c[0x0][0xb28] ;  /* 0x00016500ff0877ac */ /* 0x000e620008000a00 */
[----:B------:R-:W-:Y:S02]  /*24b0*/  UISETP.NE.AND UP3, UPT, UR45, 0x1, UPT ;  /* 0x000000012d00788c */ /* 0x000fe4000bf65270 */
[----:B--2---:R-:W-:Y:S02]  /*24c0*/  UIMAD.WIDE.U32 UR10, UR38, UR19, URZ ;  /* 0x00000013260a72a5 */ /* 0x004fe4000f8e00ff */
[----:B------:R-:W-:Y:S02]  /*24d0*/  UIMAD.WIDE.U32 UR4, UR39, UR16, URZ ;  /* 0x00000010270472a5 */ /* 0x000fe4000f8e00ff */
[----:B------:R-:W-:-:S02]  /*24e0*/  UISETP.NE.AND UP0, UPT, UR18, 0x1, UPT ;  /* 0x000000011200788c */ /* 0x000fc4000bf05270 */
[----:B------:R-:W-:Y:S01]  /*24f0*/  UIMAD.WIDE.U32 UR22, UR31, UR19, URZ ;  /* 0x000000131f1672a5 */ /* 0x000fe2000f8e00ff */
[----:B------:R-:W-:Y:S02]  /*2500*/  UMOV UR10, UR11 ;  /* 0x0000000b000a7c82 */ /* 0x000fe40008000000 */
[----:B------:R-:W-:Y:S01]  /*2510*/  UMOV UR4, UR5 ;  /* 0x0000000500047c82 */ /* 0x000fe20008000000 */
[----:B---3--:R-:W-:Y:S02]  /*2520*/  USHF.R.U32.HI UR10, URZ, UR12, UR10 ;  /* 0x0000000cff0a7299 */ /* 0x008fe4000801160a */
[----:B----4-:R-:W-:Y:S02]  /*2530*/  UISETP.NE.AND UP2, UPT, UR20, 0x1, UPT ;  /* 0x000000011400788c */ /* 0x010fe4000bf45270 */
[----:B------:R-:W-:Y:S02]  /*2540*/  USHF.R.U32.HI UR4, URZ, UR17, UR4 ;  /* 0x00000011ff047299 */ /* 0x000fe40008011604 */
[----:B------:R-:W-:-:S02]  /*2550*/  USEL UR5, UR38, UR10, !UP0 ;  /* 0x0000000a26057287 */ /* 0x000fc4000c000000 */
[----:B------:R-:W-:Y:S02]  /*2560*/  USEL UR7, UR39, UR4, !UP2 ;  /* 0x0000000427077287 */ /* 0x000fe4000d000000 */
[----:B-1----:R-:W-:Y:S01]  /*2570*/  UIMAD.WIDE.U32 UR10, UR5, UR8, URZ ;  /* 0x00000008050a72a5 */ /* 0x002fe2000f8e00ff */
[----:B------:R-:W-:Y:S01]  /*2580*/  UMOV UR4, UR23 ;  /* 0x0000001700047c82 */ /* 0x000fe20008000000 */
[----:B------:R-:W-:Y:S02]  /*2590*/  UIMAD.WIDE.U32 UR14, UR37, UR16, URZ ;  /* 0x00000010250e72a5 */ /* 0x000fe4000f8e00ff */
[----:B------:R-:W-:-:S03]  /*25a0*/  UIMAD.WIDE.U32 UR22, UR7, UR8, URZ ;  /* 0x00000008071672a5 */ /* 0x000fc6000f8e00ff */
[----:B------:R-:W-:Y:S01]  /*25b0*/  UMOV UR10, UR11 ;  /* 0x0000000b000a7c82 */ /* 0x000fe20008000000 */
[----:B------:R-:W-:Y:S02]  /*25c0*/  USHF.R.U32.HI UR4, URZ, UR12, UR4 ;  /* 0x0000000cff047299 */ /* 0x000fe40008011604 */
[----:B------:R-:W-:Y:S01]  /*25d0*/  @UP3 USHF.R.U32.HI UR5, URZ, UR9, UR10 ;  /* 0x00000009ff053299 */ /* 0x000fe2000801160a */
[----:B------:R-:W-:Y:S01]  /*25e0*/  UMOV UR14, UR15 ;  /* 0x0000000f000e7c82 */ /* 0x000fe20008000000 */
[----:B------:R-:W-:Y:S01]  /*25f0*/  UMOV UR22, UR23 ;  /* 0x0000001700167c82 */ /* 0x000fe20008000000 */
[----:B------:R-:W-:Y:S02]  /*2600*/  USHF.R.U32.HI UR17, URZ, UR17, UR14 ;  /* 0x00000011ff117299 */ /* 0x000fe4000801160e */
[----:B------:R-:W-:Y:S02]  /*2610*/  USEL UR4, UR31, UR4, !UP0 ;  /* 0x000000041f047287 */ /* 0x000fe4000c000000 */
[----:B------:R-:W-:-:S02]  /*2620*/  @UP3 USHF.R.U32.HI UR7, URZ, UR9, UR22 ;  /* 0x00000009ff073299 */ /* 0x000fc40008011616 */
[----:B------:R-:W-:Y:S02]  /*2630*/  UIMAD UR10, UR45, UR5, URZ ;  /* 0x000000052d0a72a4 */ /* 0x000fe4000f8e02ff */
[----:B------:R-:W-:Y:S02]  /*2640*/  USEL UR5, UR37, UR17, !UP2 ;  /* 0x0000001125057287 */ /* 0x000fe4000d000000 */
[----:B------:R-:W-:Y:S02]  /*2650*/  UIMAD UR12, UR45, UR7, URZ ;  /* 0x000000072d0c72a4 */ /* 0x000fe4000f8e02ff */
[----:B------:R-:W-:Y:S02]  /*2660*/  UISETP.GE.AND UP0, UPT, UR4, UR10, UPT ;  /* 0x0000000a0400728c */ /* 0x000fe4000bf06270 */
[----:B------:R-:W-:Y:S02]  /*2670*/  UIMAD.WIDE.U32 UR10, UR4, UR8, URZ ;  /* 0x00000008040a72a5 */ /* 0x000fe4000f8e00ff */
[----:B------:R-:W-:-:S02]  /*2680*/  UISETP.GE.OR UP0, UPT, UR5, UR12, UP0 ;  /* 0x0000000c0500728c */ /* 0x000fc40008706670 */
[----:B------:R-:W-:Y:S02]  /*2690*/  UIMAD.WIDE.U32 UR14, UR5, UR8, URZ ;  /* 0x00000008050e72a5 */ /* 0x000fe4000f8e00ff */
[----:B------:R-:W-:Y:S01]  /*26a0*/  UIADD3 UR12, UPT, UPT, -UR5, URZ, URZ ;  /* 0x000000ff050c7290 */ /* 0x000fe2000fffe1ff */
[----:B------:R-:W-:Y:S01]  /*26b0*/  UMOV UR10, UR11 ;  /* 0x0000000b000a7c82 */ /* 0x000fe20008000000 */
[----:B------:R-:W-:Y:S02]  /*26c0*/  UIADD3 UR11, UPT, UPT, -UR4, URZ, URZ ;  /* 0x000000ff040b7290 */ /* 0x000fe4000fffe1ff */
[----:B------:R-:W-:-:S03]  /*26d0*/  USHF.R.U32.HI UR10, URZ, UR9, UR10 ;  /* 0x00000009ff0a7299 */ /* 0x000fc6000801160a */
[----:B------:R-:W-:Y:S01]  /*26e0*/  @!UP0 UMOV UR8, UR15 ;  /* 0x0000000f00088c82 */ /* 0x000fe20008000000 */
[----:B------:R-:W-:Y:S02]  /*26f0*/  UIMAD UR11, UR18, UR11, UR31 ;  /* 0x0000000b120b72a4 */ /* 0x000fe4000f8e021f */
[----:B------:R-:W-:Y:S02]  /*2700*/  USEL UR10, UR4, UR10, !UP3 ;  /* 0x0000000a040a7287 */ /* 0x000fe4000d800000 */
[----:B------:R-:W-:Y:S02]  /*2710*/  @!UP0 USHF.R.U32.HI UR8, URZ, UR9, UR8 ;  /* 0x00000009ff088299 */ /* 0x000fe40008011608 */
[----:B------:R-:W-:Y:S02]  /*2720*/  UIADD3 UR9, UPT, UPT, -UR10, URZ, URZ ;  /* 0x000000ff0a097290 */ /* 0x000fe4000fffe1ff */
[----:B------:R-:W-:Y:S02]  /*2730*/  @!UP0 USEL UR8, UR5, UR8, !UP3 ;  /* 0x0000000805088287 */ /* 0x000fe4000d800000 */
[----:B------:R-:W-:-:S02]  /*2740*/  UIMAD UR9, UR45, UR9, UR4 ;  /* 0x000000092d0972a4 */ /* 0x000fc4000f8e0204 */
[----:B------:R-:W-:Y:S02]  /*2750*/  @!UP0 UIADD3 UR10, UPT, UPT, UR10, -UR8, URZ ;  /* 0x800000080a0a8290 */ /* 0x000fe4000fffe0ff */
[----:B------:R-:W-:Y:S02]  /*2760*/  @!UP0 UIMAD UR8, UR9, UR7, UR8 ;  /* 0x00000007090882a4 */ /* 0x000fe4000f8e0208 */
[----:B------:R-:W-:Y:S02]  /*2770*/  @!UP0 UIMAD UR4, UR45, UR10, UR5 ;  /* 0x0000000a2d0482a4 */ /* 0x000fe4000f8e0205 */
[----:B------:R-:W-:Y:S02]  /*2780*/  UIMAD UR7, UR20, UR12, UR37 ;  /* 0x0000000c140772a4 */ /* 0x000fe4000f8e0225 */
[----:B------:R-:W-:Y:S01]  /*2790*/  UIMAD UR31, UR4, UR18, UR11 ;  /* 0x00000012041f72a4 */ /* 0x000fe2000f8e020b */
[----:B------:R-:W-:Y:S02]  /*27a0*/  @!UP0 UMOV UR5, UR8 ;  /* 0x0000000800058c82 */ /* 0x000fe40008000000 */
[----:B------:R-:W-:-:S12]  /*27b0*/  UIMAD UR37, UR5, UR20, UR7 ;  /* 0x00000014052572a4 */ /* 0x000fd8000f8e0207 */
.L_x_40:
[----:B------:R-:W2:Y:S02]  /*27c0*/  LDCU UR4, c[0x0][0xb30] ;  /* 0x00016600ff0477ac */ /* 0x000ea40008000800 */
[----:B--2---:R-:W-:-:S09]  /*27d0*/  UISETP.NE.AND UP0, UPT, UR4, 0x1, UPT ;  /* 0x000000010400788c */ /* 0x004fd2000bf05270 */
[----:B------:R-:W-:Y:S05]  /*27e0*/  BRA.U UP0, `(.L_x_41) ;  /* 0x0000000100447547 */ /* 0x000fea000b800000 */
[----:B------:R-:W2:Y:S01]  /*27f0*/  LDCU.128 UR16, c[0x0][0xb10] ;  /* 0x00016200ff1077ac */ /* 0x000ea20008000c00 */
[----:B------:R-:W3:Y:S01]  /*2800*/  LDCU UR10, c[0x0][0xb0c] ;  /* 0x00016180ff0a77ac */ /* 0x000ee20008000800 */
[----:B------:R-:W4:Y:S01]  /*2810*/  LDCU UR7, c[0x0][0xb20] ;  /* 0x00016400ff0777ac */ /* 0x000f220008000800 */
[----:B--2---:R-:W-:Y:S02]  /*2820*/  UIMAD.WIDE.U32 UR8, UR37, UR16, URZ ;  /* 0x00000010250872a5 */ /* 0x004fe4000f8e00ff */
[----:B------:R-:W-:Y:S02]  /*2830*/  UIMAD.WIDE.U32 UR4, UR31, UR19, URZ ;  /* 0x000000131f0472a5 */ /* 0x000fe4000f8e00ff */
[----:B---3--:R-:W-:Y:S02]  /*2840*/  UISETP.NE.AND UP2, UPT, UR10, 0x1, UPT ;  /* 0x000000010a00788c */ /* 0x008fe4000bf45270 */
[----:B------:R-:W-:Y:S01]  /*2850*/  UISETP.NE.AND UP0, UPT, UR18, 0x1, UPT ;  /* 0x000000011200788c */ /* 0x000fe2000bf05270 */
[----:B------:R-:W-:-:S02]  /*2860*/  UMOV UR8, UR9 ;  /* 0x0000000900087c82 */ /* 0x000fc40008000000 */
[----:B------:R-:W-:Y:S01]  /*2870*/  UMOV UR4, UR5 ;  /* 0x0000000500047c82 */ /* 0x000fe20008000000 */
[----:B------:R-:W-:Y:S02]  /*2880*/  USHF.R.U32.HI UR17, URZ, UR17, UR8 ;  /* 0x00000011ff117299 */ /* 0x000fe40008011608 */
[----:B----4-:R-:W-:Y:S02]  /*2890*/  USHF.R.U32.HI UR4, URZ, UR7, UR4 ;  /* 0x00000007ff047299 */ /* 0x010fe40008011604 */
[----:B------:R-:W-:Y:S02]  /*28a0*/  USEL UR5, UR37, UR17, !UP2 ;  /* 0x0000001125057287 */ /* 0x000fe4000d000000 */
[----:B------:R-:W-:-:S04]  /*28b0*/  USEL UR4, UR31, UR4, !UP0 ;  /* 0x000000041f047287 */ /* 0x000fc8000c000000 */
[----:B------:R-:W-:Y:S02]  /*28c0*/  UIADD3 UR7, UPT, UPT, UR5, -UR4, URZ ;  /* 0x8000000405077290 */ /* 0x000fe4000fffe0ff */
[----:B------:R-:W-:Y:S02]  /*28d0*/  UIADD3 UR4, UPT, UPT, -UR5, UR4, URZ ;  /* 0x0000000405047290 */ /* 0x000fe4000fffe1ff */
[----:B------:R-:W-:Y:S02]  /*28e0*/  UIMAD UR31, UR7, UR18, UR31 ;  /* 0x00000012071f72a4 */ /* 0x000fe4000f8e021f */
[----:B------:R-:W-:-:S12]  /*28f0*/  UIMAD UR37, UR4, UR10, UR37 ;  /* 0x0000000a042572a4 */ /* 0x000fd8000f8e0225 */
.L_x_41:
[----:B------:R-:W-:Y:S01]  /*2900*/  VIADD R11, R11, 0x1 ;  /* 0x000000010b0b7836 */ /* 0x000fe20000000000 */
[----:B------:R-:W-:Y:S02]  /*2910*/  R2UR UR5, R83 ;  /* 0x00000000530572ca */ /* 0x000fe400000e0000 */
[----:B------:R-:W-:Y:S02]  /*2920*/  R2UR UR4, R82 ;  /* 0x00000000520472ca */ /* 0x000fe400000e0000 */
[C---:B------:R-:W-:Y:S02]  /*2930*/  ISETP.NE.AND P0, PT, R11.reuse, 0x2, PT ;  /* 0x000000020b00780c */ /* 0x040fe40003f05270 */
[----:B------:R-:W-:Y:S02]  /*2940*/  PLOP3.LUT P1, PT, PT, PT, PT, 0x80, 0x8 ;  /* 0x000000000008781c */ /* 0x000fe40003f2f070 */
[----:B------:R-:W-:Y:S02]  /*2950*/  SEL R3, RZ, 0x1, P0 ;  /* 0x00000001ff037807 */ /* 0x000fe40000000000 */
[----:B------:R-:W-:-:S02]  /*2960*/  SEL R11, R11, RZ, P0 ;  /* 0x000000ff0b0b7207 */ /* 0x000fc40000000000 */
[----:B------:R-:W-:Y:S01]  /*2970*/  LOP3.LUT R10, R10, R3, RZ, 0x3c, !PT ;  /* 0x000000030a0a7212 */ /* 0x000fe200078e3cff */
[----:B------:R-:W-:Y:S02]  /*2980*/  UIADD3 UR20, UPT, UPT, UR37, UR5, URZ ;  /* 0x0000000525147290 */ /* 0x000fe4000fffe0ff */
[----:B------:R-:W-:Y:S01]  /*2990*/  UIADD3 UR32, UPT, UPT, UR31, UR4, URZ ;  /* 0x000000041f207290 */ /* 0x000fe2000fffe0ff */
[----:B------:R-:W-:Y:S11]  /*29a0*/  BRA.U UP1, `(.L_x_42) ;  /* 0xfffffff101387547 */ /* 0x000ff6000b83ffff */
[----:B------:R-:W-:Y:S01]  /*29b0*/  UIADD3 UR13, UPT, UPT, UR13, 0x20, URZ ;  /* 0x000000200d0d7890 */ /* 0x000fe2000fffe0ff */
[----:B------:R-:W-:-:S03]  /*29c0*/  SHF.L.U32 R3, R12, 0x1f, RZ ;  /* 0x0000001f0c037819 */ /* 0x000fc600000006ff */
[----:B------:R-:W-:-:S09]  /*29d0*/  ULEA UR4, UR6, UR13, 0x3 ;  /* 0x0000000d06047291 */ /* 0x000fd2000f8e18ff */
[----:B------:R-:W2:Y:S02]  /*29e0*/  SYNCS.PHASECHK.TRANS64.TRYWAIT P0, [UR4], R3 ;  /* 0x00000003ff0075a7 */ /* 0x000ea40008001104 */
[----:B--2---:R-:W-:Y:S05]  /*29f0*/  @!P0 BRA `(.L_x_43) ;  /* 0x0000007400308947 */ /* 0x004fea0003800000 */
.L_x_154:
[----:B------:R-:W-:-:S04]  /*2a00*/  UIADD3 UR4, UPT, UPT, UR6, 0x1, URZ ;  /* 0x0000000106047890 */ /* 0x000fc8000fffe0ff */
[----:B------:R-:W-:-:S04]  /*2a10*/  UISETP.NE.AND UP0, UPT, UR4, 0x4, UPT ;  /* 0x000000040400788c */ /* 0x000fc8000bf05270 */
[----:B------:R-:W-:Y:S02]  /*2a20*/  USEL UR6, URZ, 0x1, UP0 ;  /* 0x00000001ff067887 */ /* 0x000fe40008000000 */
[----:B------:R-:W-:-:S04]  /*2a30*/  USEL UR4, UR4, URZ, UP0 ;  /* 0x000000ff04047287 */ /* 0x000fc80008000000 */
[----:B------:R-:W-:Y:S01]  /*2a40*/  ULEA UR5, UR4, UR13, 0x3 ;  /* 0x0000000d04057291 */ /* 0x000fe2000f8e18ff */
[----:B------:R-:W-:-:S04]  /*2a50*/  LOP3.LUT R2, R12, UR6, RZ, 0x3c, !PT ;  /* 0x000000060c027c12 */ /* 0x000fc8000f8e3cff */
[----:B-1----:R-:W-:-:S04]  /*2a60*/  SHF.L.U32 R3, R2, 0x1f, RZ ;  /* 0x0000001f02037819 */ /* 0x002fc800000006ff */
[----:B------:R-:W1:Y:S02]  /*2a70*/  SYNCS.PHASECHK.TRANS64.TRYWAIT P0, [UR5], R3 ;  /* 0x00000003ff0075a7 */ /* 0x000e640008001105 */
[----:B-1----:R-:W-:Y:S05]  /*2a80*/  @!P0 BRA `(.L_x_44) ;  /* 0x0000007400248947 */ /* 0x002fea0003800000 */
.L_x_156:
        /* <DEDUP_REMOVED lines=9> */
.L_x_158:
[----:B------:R-:W-:-:S04]  /*2b20*/  UIADD3 UR4, UPT, UPT, UR4, 0x1, URZ ;  /* 0x0000000104047890 */ /* 0x000fc8000fffe0ff */
[----:B------:R-:W-:-:S04]  /*2b30*/  UISETP.NE.AND UP0, UPT, UR4, 0x4, UPT ;  /* 0x000000040400788c */ /* 0x000fc8000bf05270 */
[----:B------:R-:W-:Y:S02]  /*2b40*/  USEL UR5, URZ, 0x1, UP0 ;  /* 0x00000001ff057887 */ /* 0x000fe40008000000 */
[----:B------:R-:W-:-:S04]  /*2b50*/  USEL UR4, UR4, URZ, UP0 ;  /* 0x000000ff04047287 */ /* 0x000fc80008000000 */
[----:B------:R-:W-:Y:S01]  /*2b60*/  ULEA UR4, UR4, UR13, 0x3 ;  /* 0x0000000d04047291 */ /* 0x000fe2000f8e18ff */
[----:B-1----:R-:W-:-:S04]  /*2b70*/  LOP3.LUT R3, R2, UR5, RZ, 0x3c, !PT ;  /* 0x0000000502037c12 */ /* 0x002fc8000f8e3cff */
[----:B------:R-:W-:Y:S01]  /*2b80*/  SHF.L.U32 R3, R3, 0x1f, RZ ;  /* 0x0000001f03037819 */ /* 0x000fe200000006ff */
[----:B------:R-:W-:-:S07]  /*2b90*/  IMAD.U32 R0, RZ, RZ, UR4 ;  /* 0x00000004ff007e24 */ /* 0x000fce000f8e00ff */
.L_x_46:
[----:B-1----:R1:W2:Y:S02]  /*2ba0*/  SYNCS.PHASECHK.TRANS64.TRYWAIT P0, [R0+URZ], R3 ;  /* 0x00000003000075a7 */ /* 0x0022a400080011ff */
[----:B--2---:R-:W-:Y:S05]  /*2bb0*/  @!P0 NANOSLEEP.SYNCS 0x989680 ;  /* 0x009896800000895d */ /* 0x004fea0003900000 */
[----:B------:R-:W2:Y:S02]  /*2bc0*/  @!P0 SYNCS.PHASECHK.TRANS64 P0, [R0+URZ], R3 ;  /* 0x00000003000085a7 */ /* 0x000ea400080010ff */
[----:B--2---:R-:W-:Y:S05]  /*2bd0*/  @P0 EXIT ;  /* 0x000000000000094d */ /* 0x004fea0003800000 */
[----:B------:R-:W-:Y:S05]  /*2be0*/  BRA `(.L_x_46) ;  /* 0xfffffffc00ec7947 */ /* 0x000fea000383ffff */
.L_x_22:
[----:B------:R-:W1:Y:S02]  /*2bf0*/  S2UR UR4, SR_CgaCtaId ;  /* 0x00000000000479c3 */ /* 0x000e640000008800 */
[----:B-1----:R-:W-:-:S04]  /*2c00*/  UISETP.NE.AND UP0, UPT, UR4, URZ, UPT ;  /* 0x000000ff0400728c */ /* 0x002fc8000bf05270 */
[----:B------:R-:W-:-:S09]  /*2c10*/  UISETP.NE.OR UP0, UPT, UR13, 0x1, UP0 ;  /* 0x000000010d00788c */ /* 0x000fd20008705670 */
[----:B------:R-:W-:Y:S05]  /*2c20*/  BRA.U UP0, `(.L_x_47) ;  /* 0x00000005004c7547 */ /* 0x000fea000b800000 */
[----:B------:R-:W1:Y:S01]  /*2c30*/  S2UR UR5, SR_CgaCtaId ;  /* 0x00000000000579c3 */ /* 0x000e620000008800 */
[----:B------:R-:W-:Y:S01]  /*2c40*/  UMOV UR4, 0x400 ;  /* 0x0000040000047882 */ /* 0x000fe20000000000 */
[----:B------:R-:W-:Y:S01]  /*2c50*/  ISETP.GE.U32.AND P2, PT, R3, 0x4, PT ;  /* 0x000000040300780c */ /* 0x000fe20003f46070 */
[----:B------:R-:W-:Y:S01]  /*2c60*/  IMAD.MOV.U32 R12, RZ, RZ, 0x1 ;  /* 0x00000001ff0c7424 */ /* 0x000fe200078e00ff */
[----:B------:R-:W-:Y:S02]  /*2c70*/  CS2R R10, SRZ ;  /* 0x00000000000a7805 */ /* 0x000fe4000001ff00 */
[----:B------:R-:W-:Y:S01]  /*2c80*/  CS2R R8, SRZ ;  /* 0x0000000000087805 */ /* 0x000fe2000001ff00 */
[----:B-1----:R-:W-:-:S03]  /*2c90*/  ULEA UR6, UR5, UR4, 0x18 ;  /* 0x0000000405067291 */ /* 0x002fc6000f8ec0ff */
[----:B------:R-:W-:-:S09]  /*2ca0*/  UMOV UR5, URZ ;  /* 0x000000ff00057c82 */ /* 0x000fd20008000000 */
.L_x_51:
[----:B------:R-:W-:Y:S02]  /*2cb0*/  LEA R0, R8, UR6, 0x3 ;  /* 0x0000000608007c11 */ /* 0x000fe4000f8e18ff */
[----:B------:R-:W-:-:S03]  /*2cc0*/  SHF.L.U32 R5, R9, 0x1f, RZ ;  /* 0x0000001f09057819 */ /* 0x000fc600000006ff */
[----:B------:R-:W-:Y:S01]  /*2cd0*/  VIADD R4, R0, 0x100 ;  /* 0x0000010000047836 */ /* 0x000fe20000000000 */
[----:B------:R-:W1:Y:S02]  /*2ce0*/  SYNCS.PHASECHK.TRANS64.TRYWAIT P0, [R0+URZ+0xf0], R5 ;  /* 0x0000f005000075a7 */ /* 0x000e6400080011ff */
[----:B-1----:R-:W-:Y:S05]  /*2cf0*/  @!P0 BRA `(.L_x_48) ;  /* 0x0000007000b88947 */ /* 0x002fea0003800000 */
.L_x_159:
[----:B------:R-:W-:Y:S01]  /*2d00*/  ULEA UR4, UR5, UR6, 0x3 ;  /* 0x0000000605047291 */ /* 0x000fe2000f8e18ff */
[----:B------:R-:W-:Y:S01]  /*2d10*/  PRMT R4, RZ, 0x654, R4 ;  /* 0x00000654ff047816 */ /* 0x000fe20000000004 */
[----:B-1----:R-:W-:Y:S01]  /*2d20*/  @!P2 IMAD.MOV.U32 R5, RZ, RZ, 0x10 ;  /* 0x00000010ff05a424 */ /* 0x002fe200078e00ff */
[----:B------:R-:W-:Y:S01]  /*2d30*/  SHF.L.U32 R7, R12, 0x1f, RZ ;  /* 0x0000001f0c077819 */ /* 0x000fe200000006ff */
[----:B------:R-:W-:Y:S01]  /*2d40*/  UIADD3 UR7, UPT, UPT, UR4, 0x90, URZ ;  /* 0x0000009004077890 */ /* 0x000fe2000fffe0ff */
[----:B------:R1:W-:Y:S05]  /*2d50*/  SYNCS.ARRIVE.TRANS64.RED.A1T0 RZ, [R4+URZ], RZ ;  /* 0x000000ff04ff79a7 */ /* 0x0003ea00081004ff */
[----:B------:R-:W-:Y:S01]  /*2d60*/  IMAD.U32 R0, RZ, RZ, UR7 ;  /* 0x00000007ff007e24 */ /* 0x000fe2000f8e00ff */
[----:B------:R-:W2:Y:S04]  /*2d70*/  SYNCS.PHASECHK.TRANS64.TRYWAIT P0, [UR4+0xa0], R7 ;  /* 0x0000a007ff0075a7 */ /* 0x000ea80008001104 */
[----:B------:R-:W-:Y:S01]  /*2d80*/  PRMT R13, R3, 0x654, R0 ;  /* 0x00000654030d7816 */ /* 0x000fe20000000000 */
[----:B-12---:R-:W-:Y:S06]  /*2d90*/  @!P0 BRA `(.L_x_49) ;  /* 0x0000007000a48947 */ /* 0x006fec0003800000 */
.L_x_161:
[----:B------:R-:W-:Y:S01]  /*2da0*/  ULEA UR8, UR5, UR6, 0x4 ;  /* 0x0000000605087291 */ /* 0x000fe2000f8e20ff */
[----:B------:R-:W-:Y:S01]  /*2db0*/  SEL R2, R13, R2, !P2 ;  /* 0x000000020d027207 */ /* 0x000fe20005000000 */
[----:B------:R-:W-:Y:S01]  /*2dc0*/  UIADD3 UR9, UPT, UPT, UR4, 0x90, URZ ;  /* 0x0000009004097890 */ /* 0x000fe2000fffe0ff */
[----:B-1----:R-:W-:Y:S01]  /*2dd0*/  LEA R0, R11, UR6, 0x3 ;  /* 0x000000060b007c11 */ /* 0x002fe2000f8e18ff */
[----:B------:R-:W-:Y:S01]  /*2de0*/  UIADD3 UR8, UPT, UPT, UR8, 0x120, URZ ;  /* 0x0000012008087890 */ /* 0x000fe2000fffe0ff */
[----:B------:R1:W-:Y:S01]  /*2df0*/  @!P2 SYNCS.ARRIVE.TRANS64.RED RZ, [R2+URZ], R5 ;  /* 0x0000000502ffa9a7 */ /* 0x0003e200080004ff */
[----:B------:R-:W-:Y:S01]  /*2e00*/  UIADD3 UR4, UPT, UPT, UR5, 0x1, URZ ;  /* 0x0000000105047890 */ /* 0x000fe2000fffe0ff */
[----:B------:R-:W-:-:S03]  /*2e10*/  VIADD R8, R8, 0x1 ;  /* 0x0000000108087836 */ /* 0x000fc60000000000 */
[----:B------:R-:W-:Y:S02]  /*2e20*/  UISETP.NE.AND UP0, UPT, UR4, 0x2, UPT ;  /* 0x000000020400788c */ /* 0x000fe4000bf05270 */
[----:B------:R-:W-:Y:S01]  /*2e30*/  ISETP.NE.AND P0, PT, R8, 0x2, PT ;  /* 0x000000020800780c */ /* 0x000fe20003f05270 */
[----:B------:R-:W-:Y:S06]  /*2e40*/  UGETNEXTWORKID.BROADCAST [UR8], [UR9] ;  /* 0x00000000080073ca */ /* 0x000fec0008000100 */
[----:B------:R-:W-:Y:S02]  /*2e50*/  USEL UR7, URZ, 0x1, UP0 ;  /* 0x00000001ff077887 */ /* 0x000fe40008000000 */
[----:B------:R-:W-:-:S04]  /*2e60*/  USEL UR5, UR4, URZ, UP0 ;  /* 0x000000ff04057287 */ /* 0x000fc80008000000 */
[----:B------:R-:W-:Y:S02]  /*2e70*/  LOP3.LUT R12, R12, UR7, RZ, 0x3c, !PT ;  /* 0x000000070c0c7c12 */ /* 0x000fe4000f8e3cff */
[----:B-1----:R-:W-:-:S04]  /*2e80*/  SHF.L.U32 R5, R10, 0x1f, RZ ;  /* 0x0000001f0a057819 */ /* 0x002fc800000006ff */
[----:B------:R-:W1:Y:S02]  /*2e90*/  SYNCS.PHASECHK.TRANS64.TRYWAIT P1, [R0+URZ+0x90], R5 ;  /* 0x00009005000075a7 */ /* 0x000e6400080211ff */
[----:B-1----:R-:W-:Y:S05]  /*2ea0*/  @!P1 BRA `(.L_x_50) ;  /* 0x0000007000789947 */ /* 0x002fea0003800000 */
.L_x_162:
[C---:B------:R-:W-:Y:S01]  /*2eb0*/  LEA R4, R11.reuse, UR6, 0x4 ;  /* 0x000000060b047c11 */ /* 0x040fe2000f8e20ff */
[----:B-1----:R-:W-:Y:S01]  /*2ec0*/  VIADD R0, R0, 0xa0 ;  /* 0x000000a000007836 */ /* 0x002fe20000000000 */
[----:B------:R-:W-:Y:S01]  /*2ed0*/  SEL R8, R8, RZ, P0 ;  /* 0x000000ff08087207 */ /* 0x000fe20000000000 */
[----:B------:R-:W-:-:S03]  /*2ee0*/  VIADD R11, R11, 0x1 ;  /* 0x000000010b0b7836 */ /* 0x000fc60000000000 */
[----:B------:R-:W1:Y:S01]  /*2ef0*/  LDS.128 R4, [R4+0x120] ;  /* 0x0001200004047984 */ /* 0x000e620000000c00 */
[----:B------:R-:W-:Y:S02]  /*2f00*/  PRMT R0, RZ, 0x654, R0 ;  /* 0x00000654ff007816 */ /* 0x000fe40000000000 */
[C---:B------:R-:W-:Y:S01]  /*2f10*/  ISETP.NE.AND P1, PT, R11.reuse, 0x2, PT ;  /* 0x000000020b00780c */ /* 0x040fe20003f25270 */
[----:B------:R-:W-:Y:S01]  /*2f20*/  @!PT LDS RZ, [RZ] ;  /* 0x00000000fffff984 */ /* 0x000fe20000000800 */
[----:B------:R-:W-:Y:S01]  /*2f30*/  @!PT LDS RZ, [RZ] ;  /* 0x00000000fffff984 */ /* 0x000fe20000000800 */
[----:B------:R-:W-:Y:S01]  /*2f40*/  @!PT LDS RZ, [RZ] ;  /* 0x00000000fffff984 */ /* 0x000fe20000000800 */
[----:B------:R-:W-:Y:S01]  /*2f50*/  @!PT LDS RZ, [RZ] ;  /* 0x00000000fffff984 */ /* 0x000fe20000000800 */
[----:B------:R2:W-:Y:S06]  /*2f60*/  MEMBAR.ALL.CTA ;  /* 0x0000000000007992 */ /* 0x0005ec0000008000 */
[----:B--2---:R-:W2:Y:S01]  /*2f70*/  FENCE.VIEW.ASYNC.S ;  /* 0x00000000000073c6 */ /* 0x004ea20000000000 */
[----:B------:R-:W-:Y:S01]  /*2f80*/  SEL R11, R11, RZ, P1 ;  /* 0x000000ff0b0b7207 */ /* 0x000fe20000800000 */
[----:B--2---:R2:W-:Y:S01]  /*2f90*/  SYNCS.ARRIVE.TRANS64.RED.A1T0 RZ, [R0+URZ], RZ ;  /* 0x000000ff00ff79a7 */ /* 0x0045e200081004ff */
[----:B-1----:R-:W-:-:S02]  /*2fa0*/  LOP3.LUT P3, RZ, R6, 0x1, RZ, 0xc0, !PT ;  /* 0x0000000106ff7812 */ /* 0x002fc4000786c0ff */
[----:B------:R-:W-:-:S04]  /*2fb0*/  SEL R5, RZ, 0x1, P1 ;  /* 0x00000001ff057807 */ /* 0x000fc80000800000 */
[----:B------:R-:W-:Y:S02]  /*2fc0*/  LOP3.LUT R10, R10, R5, RZ, 0x3c, !PT ;  /* 0x000000050a0a7212 */ /* 0x000fe400078e3cff */
[----:B--2---:R-:W-:-:S04]  /*2fd0*/  SEL R0, RZ, 0x1, P0 ;  /* 0x00000001ff007807 */ /* 0x004fc80000000000 */
[----:B------:R-:W-:Y:S01]  /*2fe0*/  LOP3.LUT R9, R9, R0, RZ, 0x3c, !PT ;  /* 0x0000000009097212 */ /* 0x000fe200078e3cff */
[----:B------:R-:W-:Y:S06]  /*2ff0*/  @P3 BRA `(.L_x_51) ;  /* 0xfffffffc002c3947 */ /* 0x000fec000383ffff */
[----:B------:R-:W-:Y:S01]  /*3000*/  ULEA UR4, UR5, UR6, 0x3 ;  /* 0x0000000605047291 */ /* 0x000fe2000f8e18ff */
[----:B------:R-:W-:-:S08]  /*3010*/  SHF.L.U32 R3, R12, 0x1f, RZ ;  /* 0x0000001f0c037819 */ /* 0x000fd000000006ff */
[----:B------:R-:W1:Y:S02]  /*3020*/  SYNCS.PHASECHK.TRANS64 P0, [UR4+0xa0], R3 ;  /* 0x0000a003ff0075a7 */ /* 0x000e640008001004 */
[----:B-1----:R-:W-:Y:S05]  /*3030*/  @P0 BRA `(.L_x_52) ;  /* 0x0000000000080947 */ /* 0x002fea0003800000 */
[----:B------:R-:W1:Y:S02]  /*3040*/  SYNCS.PHASECHK.TRANS64.TRYWAIT P0, [UR4+0xa0], R3 ;  /* 0x0000a003ff0075a7 */ /* 0x000e640008001104 */
[----:B-1----:R-:W-:Y:S05]  /*3050*/  @!P0 BRA `(.L_x_53) ;  /* 0x0000007000208947 */ /* 0x002fea0003800000 */
.L_x_52:
[----:B------:R-:W-:-:S04]  /*3060*/  UIADD3 UR7, UPT, UPT, UR5, 0x1, URZ ;  /* 0x0000000105077890 */ /* 0x000fc8000fffe0ff */
[----:B------:R-:W-:-:S04]  /*3070*/  UISETP.NE.AND UP0, UPT, UR7, 0x2, UPT ;  /* 0x000000020700788c */ /* 0x000fc8000bf05270 */
[----:B------:R-:W-:Y:S02]  /*3080*/  USEL UR8, URZ, 0x1, UP0 ;  /* 0x00000001ff087887 */ /* 0x000fe40008000000 */
[----:B------:R-:W-:-:S04]  /*3090*/  USEL UR7, UR7, URZ, UP0 ;  /* 0x000000ff07077287 */ /* 0x000fc80008000000 */
[----:B------:R-:W-:Y:S01]  /*30a0*/  ULEA UR7, UR7, UR6, 0x3 ;  /* 0x0000000607077291 */ /* 0x000fe2000f8e18ff */
[----:B-1----:R-:W-:-:S04]  /*30b0*/  LOP3.LUT R3, R12, UR8, RZ, 0x3c, !PT ;  /* 0x000000080c037c12 */ /* 0x002fc8000f8e3cff */
[----:B------:R-:W-:-:S04]  /*30c0*/  SHF.L.U32 R0, R3, 0x1f, RZ ;  /* 0x0000001f03007819 */ /* 0x000fc800000006ff */
[----:B------:R-:W1:Y:S02]  /*30d0*/  SYNCS.PHASECHK.TRANS64 P0, [UR7+0xa0], R0 ;  /* 0x0000a000ff0075a7 */ /* 0x000e640008001007 */
[----:B-1----:R-:W-:Y:S05]  /*30e0*/  @P0 EXIT ;  /* 0x000000000000094d */ /* 0x002fea0003800000 */
[----:B------:R-:W-:Y:S02]  /*30f0*/  SHF.L.U32 R3, R3, 0x1f, RZ ;  /* 0x0000001f03037819 */ /* 0x000fe400000006ff */
[----:B------:R-:W-:-:S07]  /*3100*/  MOV R0, UR7 ;  /* 0x0000000700007c02 */ /* 0x000fce0008000f00 */
.L_x_54:
[----:B-1----:R1:W2:Y:S02]  /*3110*/  SYNCS.PHASECHK.TRANS64.TRYWAIT P0, [R0+URZ+0xa0], R3 ;  /* 0x0000a003000075a7 */ /* 0x0022a400080011ff */
[----:B--2---:R-:W-:Y:S05]  /*3120*/  @!P0 NANOSLEEP.SYNCS 0x989680 ;  /* 0x009896800000895d */ /* 0x004fea0003900000 */
[----:B------:R-:W2:Y:S02]  /*3130*/  @!P0 SYNCS.PHASECHK.TRANS64 P0, [R0+URZ+0xa0], R3 ;  /* 0x0000a003000085a7 */ /* 0x000ea400080010ff */
[----:B--2---:R-:W-:Y:S05]  /*3140*/  @P0 EXIT ;  /* 0x000000000000094d */ /* 0x004fea0003800000 */
[----:B------:R-:W-:Y:S05]  /*3150*/  BRA `(.L_x_54) ;  /* 0xfffffffc00ec7947 */ /* 0x000fea000383ffff */
.L_x_47:
[----:B------:R-:W-:Y:S05]  /*3160*/  BRA.U UP4, `(.L_x_55) ;  /* 0x0000001104a47547 */ /* 0x000fea000b800000 */
[----:B------:R-:W1:Y:S01]  /*3170*/  S2UR UR7, SR_CgaCtaId ;  /* 0x00000000000779c3 */ /* 0x000e620000008800 */
[----:B------:R-:W-:Y:S01]  /*3180*/  UMOV UR4, 0x40 ;  /* 0x0000004000047882 */ /* 0x000fe20000000000 */
[----:B------:R-:W-:Y:S01]  /*3190*/  NOP ;  /* 0x0000000000007918 */ /* 0x000fe20000000000 */
[----:B------:R-:W-:Y:S01]  /*31a0*/  UMOV UR6, 0x400 ;  /* 0x0000040000067882 */ /* 0x000fe20000000000 */
[----:B-1----:R-:W-:Y:S02]  /*31b0*/  ULEA UR5, UR7, UR4, 0x18 ;  /* 0x0000000407057291 */ /* 0x002fe4000f8ec0ff */
[----:B------:R-:W-:-:S07]  /*31c0*/  ULEA UR6, UR7, UR6, 0x18 ;  /* 0x0000000607067291 */ /* 0x000fce000f8ec0ff */
[----:B------:R-:W1:Y:S02]  /*31d0*/  LDS.U8 R3, [UR5+0x1c] ;  /* 0x00001c05ff037984 */ /* 0x000e640008000000 */
[----:B-1----:R-:W-:-:S13]  /*31e0*/  ISETP.NE.AND P0, PT, R3, RZ, PT ;  /* 0x000000ff0300720c */ /* 0x002fda0003f05270 */
[----:B------:R-:W-:Y:S05]  /*31f0*/  @P0 BRA `(.L_x_56) ;  /* 0x0000000400080947 */ /* 0x000fea0003800000 */
[----:B------:R-:W-:Y:S02]  /*3200*/  UISETP.NE.U32.AND UP1, UPT, UR33, 0x1, UPT ;  /* 0x000000012100788c */ /* 0x000fe4000bf25070 */
[----:B------:R-:W-:-:S07]  /*3210*/  UIADD3 UR7, UPT, UPT, UR5, 0x8, URZ ;  /* 0x0000000805077890 */ /* 0x000fce000fffe0ff */
[----:B------:R-:W-:Y:S05]  /*3220*/  BRA.U !UP1, `(.L_x_57) ;  /* 0x00000001099c7547 */ /* 0x000fea000b800000 */
[----:B------:R-:W-:Y:S01]  /*3230*/  ELECT P0, URZ, PT ;  /* 0x0000000000ff782f */ /* 0x000fe20003800000 */
[----:B------:R-:W-:-:S12]  /*3240*/  BSSY B0, `(.L_x_57) ;  /* 0x0000025000007945 */ /* 0x000fd80003800000 */
[----:B------:R-:W-:Y:S05]  /*3250*/  @!P0 BRA `(.L_x_58) ;  /* 0x00000000008c8947 */ /* 0x000fea0003800000 */
[----:B------:R-:W-:-:S05]  /*3260*/  UMOV UR4, 0x10 ;  /* 0x0000001000047882 */ /* 0x000fca0000000000 */
[----:B------:R-:W-:Y:S04]  /*3270*/  DEPBAR.LE SB1, 0x36 ;  /* 0x00009d800000791a */ /* 0x000fe80000000000 */
[----:B------:R-:W1:Y:S02]  /*3280*/  UTCATOMSWS.2CTA.FIND_AND_SET.ALIGN UP0, UR4, UR4 ;  /* 0x00000004000475e3 */ /* 0x000e640008200800 */
[----:B-1----:R-:W-:Y:S01]  /*3290*/  MOV R10, UR4 ;  /* 0x00000004000a7c02 */ /* 0x002fe20008000f00 */
[----:B------:R-:W-:Y:S06]  /*32a0*/  BRA.U UP0, `(.L_x_59) ;  /* 0x0000000100187547 */ /* 0x000fec000b800000 */
.L_x_60:
[----:B------:R-:W-:Y:S05]  /*32b0*/  NANOSLEEP 0x64 ;  /* 0x000000640000795d */ /* 0x000fea0003800000 */
[----:B------:R-:W-:-:S05]  /*32c0*/  UMOV UR4, 0x10 ;  /* 0x0000001000047882 */ /* 0x000fca0000000000 */
[----:B------:R-:W-:Y:S04]  /*32d0*/  DEPBAR.LE SB1, 0x36 ;  /* 0x00009d800000791a */ /* 0x000fe80000000000 */
[----:B------:R-:W1:Y:S02]  /*32e0*/  UTCATOMSWS.2CTA.FIND_AND_SET.ALIGN UP0, UR4, UR4 ;  /* 0x00000004000475e3 */ /* 0x000e640008200800 */
[----:B-1----:R-:W-:Y:S01]  /*32f0*/  MOV R10, UR4 ;  /* 0x00000004000a7c02 */ /* 0x002fe20008000f00 */
[----:B------:R-:W-:Y:S05]  /*3300*/  BRA.U !UP0, `(.L_x_60) ;  /* 0xfffffffd08e87547 */ /* 0x000fea000b83ffff */
.L_x_59:
[----:B------:R-:W1:Y:S01]  /*3310*/  LDS R6, [UR5+0x10] ;  /* 0x00001005ff067984 */ /* 0x000e620008000800 */
[----:B------:R-:W-:Y:S01]  /*3320*/  IMAD.U32 R3, RZ, RZ, UR6 ;  /* 0x00000006ff037e24 */ /* 0x000fe2000f8e00ff */
[----:B------:R-:W-:-:S03]  /*3330*/  MOV R4, UR34 ;  /* 0x0000002200047c02 */ /* 0x000fc60008000f00 */
[----:B------:R-:W-:Y:S01]  /*3340*/  VIADD R3, R3, 0x140 ;  /* 0x0000014003037836 */ /* 0x000fe20000000000 */
[----:B-1----:R-:W-:-:S04]  /*3350*/  SHF.L.U32 R6, R6, 0x1f, RZ ;  /* 0x0000001f06067819 */ /* 0x002fc800000006ff */
[----:B------:R-:W1:Y:S02]  /*3360*/  SYNCS.PHASECHK.TRANS64.TRYWAIT P0, [UR5+0x8], R6 ;  /* 0x00000806ff0075a7 */ /* 0x000e640008001105 */
[----:B-1----:R-:W-:Y:S05]  /*3370*/  @P0 BRA `(.L_x_61) ;  /* 0x0000000000080947 */ /* 0x002fea0003800000 */
[----:B------:R-:W1:Y:S02]  /*3380*/  SYNCS.PHASECHK.TRANS64.TRYWAIT P0, [UR5+0x8], R6 ;  /* 0x00000806ff0075a7 */ /* 0x000e640008001105 */
[----:B-1----:R-:W-:Y:S05]  /*3390*/  @!P0 BRA `(.L_x_62) ;  /* 0x0000006c00688947 */ /* 0x002fea0003800000 */
.L_x_61:
[----:B------:R-:W-:Y:S01]  /*33a0*/  PRMT R4, R4, 0x654, R3 ;  /* 0x0000065404047816 */ /* 0x000fe20000000003 */
[----:B------:R-:W-:Y:S01]  /*33b0*/  HFMA2 R3, -RZ, RZ, 0, 5.9604644775390625e-08 ;  /* 0x00000001ff037431 */ /* 0x000fe200000001ff */
[----:B------:R-:W-:Y:S01]  /*33c0*/  UPRMT UR4, UR34, 0x654, UR7 ;  /* 0x0000065422047896 */ /* 0x000fe20008000007 */
[----:B------:R-:W-:Y:S02]  /*33d0*/  IMAD.MOV.U32 R7, RZ, RZ, 0xffff ;  /* 0x0000ffffff077424 */ /* 0x000fe400078e00ff */
[----:B-1----:R-:W-:Y:S02]  /*33e0*/  IMAD.MOV.U32 R6, RZ, RZ, 0x4 ;  /* 0x00000004ff067424 */ /* 0x002fe400078e00ff */
[----:B------:R-:W-:Y:S01]  /*33f0*/  IMAD.SHL.U32 R9, R10, 0x20, RZ ;  /* 0x000000200a097824 */ /* 0x000fe200078e00ff */
[----:B------:R-:W-:Y:S02]  /*3400*/  MOV R5, UR4 ;  /* 0x0000000400057c02 */ /* 0x000fe40008000f00 */
[-C--:B------:R-:W-:Y:S01]  /*3410*/  SHF.L.U32 R8, R7, R10.reuse, RZ ;  /* 0x0000000a07087219 */ /* 0x080fe200000006ff */
[----:B------:R1:W-:Y:S01]  /*3420*/  SYNCS.ARRIVE.TRANS64.RED RZ, [UR4], R6 ;  /* 0x00000006ffff79a7 */ /* 0x0003e20008000404 */
[----:B------:R-:W-:Y:S01]  /*3430*/  SHF.L.U32 R7, R3, R10, RZ ;  /* 0x0000000a03077219 */ /* 0x000fe200000006ff */
[----:B------:R1:W-:Y:S04]  /*3440*/  STS [UR6+0x140], R9 ;  /* 0x00014009ff007988 */ /* 0x0003e80008000806 */
[----:B------:R1:W-:Y:S04]  /*3450*/  STAS [R4.64], R10 ;  /* 0x0000000a04007dbd */ /* 0x0003e8000c0008ff */
[----:B------:R1:W-:Y:S04]  /*3460*/  ATOMS.OR RZ, [UR5+0x14], R8 ;  /* 0x00001408ffff798c */ /* 0x0003e8000b000005 */
[----:B------:R1:W-:Y:S04]  /*3470*/  ATOMS.OR RZ, [UR5+0x18], R7 ;  /* 0x00001807ffff798c */ /* 0x0003e8000b000005 */
[----:B------:R1:W-:Y:S02]  /*3480*/  ATOMS.XOR RZ, [UR5+0x10], R3 ;  /* 0x00001003ffff798c */ /* 0x0003e4000b800005 */
.L_x_58:
[----:B------:R-:W-:Y:S05]  /*3490*/  BSYNC B0 ;  /* 0x0000000000007941 */ /* 0x000fea0003800000 */
.L_x_57:
[----:B------:R-:W-:Y:S05]  /*34a0*/  BRA.U UP1, `(.L_x_63) ;  /* 0x00000001016c7547 */ /* 0x000fea000b800000 */
[----:B------:R-:W-:-:S03]  /*34b0*/  UMOV UR4, 0xffffffff ;  /* 0xffffffff00047882 */ /* 0x000fc60000000000 */
[----:B------:R-:W-:Y:S05]  /*34c0*/  BRA.DIV UR4, `(.L_x_64) ;  /* 0x0000006e04347947 */ /* 0x000fea000b800000 */
[----:B------:R-:W-:-:S13]  /*34d0*/  ELECT P0, URZ, PT ;  /* 0x0000000000ff782f */ /* 0x000fda0003800000 */
.L_x_166:
[----:B------:R-:W-:Y:S05]  /*34e0*/  @!P0 BRA `(.L_x_63) ;  /* 0x00000000005c8947 */ /* 0x000fea0003800000 */
[----:B-1----:R-:W1:Y:S02]  /*34f0*/  LDS R4, [UR5+0x10] ;  /* 0x00001005ff047984 */ /* 0x002e640008000800 */
[----:B-1----:R-:W-:-:S04]  /*3500*/  SHF.L.U32 R4, R4, 0x1f, RZ ;  /* 0x0000001f04047819 */ /* 0x002fc800000006ff */
[----:B------:R-:W1:Y:S02]  /*3510*/  SYNCS.PHASECHK.TRANS64.TRYWAIT P0, [UR5+0x8], R4 ;  /* 0x00000804ff0075a7 */ /* 0x000e640008001105 */
[----:B-1----:R-:W-:Y:S05]  /*3520*/  @P0 BRA `(.L_x_65) ;  /* 0x0000000000080947 */ /* 0x002fea0003800000 */
[----:B------:R-:W1:Y:S02]  /*3530*/  SYNCS.PHASECHK.TRANS64.TRYWAIT P0, [UR5+0x8], R4 ;  /* 0x00000804ff0075a7 */ /* 0x000e640008001105 */
[----:B-1----:R-:W-:Y:S05]  /*3540*/  @!P0 BRA `(.L_x_66) ;  /* 0x0000006c00388947 */ /* 0x002fea0003800000 */
.L_x_65:
[----:B------:R-:W2:Y:S01]  /*3550*/  LDS R6, [UR6+0x140] ;  /* 0x00014006ff067984 */ /* 0x000ea20008000800 */
[----:B-1----:R-:W-:Y:S02]  /*3560*/  HFMA2 R3, -RZ, RZ, 0, 5.9604644775390625e-08 ;  /* 0x00000001ff037431 */ /* 0x002fe400000001ff */
[----:B------:R-:W-:Y:S01]  /*3570*/  IMAD.MOV.U32 R4, RZ, RZ, 0xffff ;  /* 0x0000ffffff047424 */ /* 0x000fe200078e00ff */
[----:B------:R-:W-:Y:S01]  /*3580*/  UPRMT UR4, UR34, 0x654, UR7 ;  /* 0x0000065422047896 */ /* 0x000fe20008000007 */
[----:B--2---:R-:W-:-:S03]  /*3590*/  IMAD.SHL.U32 R5, R6, 0x20, RZ ;  /* 0x0000002006057824 */ /* 0x004fc600078e00ff */
[-C--:B------:R-:W-:Y:S02]  /*35a0*/  SHF.L.U32 R4, R4, R6.reuse, RZ ;  /* 0x0000000604047219 */ /* 0x080fe400000006ff */
[----:B------:R-:W-:Y:S01]  /*35b0*/  SHF.L.U32 R6, R3, R6, RZ ;  /* 0x0000000603067219 */ /* 0x000fe200000006ff */
[----:B------:R2:W-:Y:S04]  /*35c0*/  STS [UR6+0x140], R5 ;  /* 0x00014005ff007988 */ /* 0x0005e80008000806 */
[----:B------:R2:W-:Y:S04]  /*35d0*/  ATOMS.OR RZ, [UR5+0x14], R4 ;  /* 0x00001404ffff798c */ /* 0x0005e8000b000005 */
[----:B------:R2:W-:Y:S01]  /*35e0*/  ATOMS.OR RZ, [UR5+0x18], R6 ;  /* 0x00001806ffff798c */ /* 0x0005e2000b000005 */
[----:B------:R-:W-:Y:S03]  /*35f0*/  SYNCS.ARRIVE.TRANS64.RED.A1T0 RZ, [UR4], RZ ;  /* 0x000000ffffff79a7 */ /* 0x000fe60008100404 */
[----:B------:R2:W-:Y:S01]  /*3600*/  ATOMS.XOR RZ, [UR5+0x10], R3 ;  /* 0x00001003ffff798c */ /* 0x0005e2000b800005 */
[----:B------:R-:W-:Y:S05]  /*3610*/  BRA `(.L_x_63) ;  /* 0x0000000000107947 */ /* 0x000fea0003800000 */
.L_x_56:
[----:B------:R-:W-:Y:S02]  /*3620*/  MOV R3, 0xffffffff ;  /* 0xffffffff00037802 */ /* 0x000fe40000000f00 */
[----:B------:R-:W-:-:S03]  /*3630*/  MOV R4, 0x3660 ;  /* 0x0000366000047802 */ /* 0x000fc60000000f00 */
[----:B------:R1:W-:Y:S04]  /*3640*/  STS [UR6+0x140], R3 ;  /* 0x00014003ff007988 */ /* 0x0003e80008000806 */
[----:B-1---5:R-:W-:Y:S05]  /*3650*/  CALL.REL.NOINC `($__internal_1_$__cuda_sm10x_tcgen05_guardrail_trap_phase_invalid_during_alloc) ;  /* 0x00000074000c7944 */ /* 0x022fea0003c00000 */
.L_x_63:
[----:B------:R-:W-:Y:S05]  /*3660*/  WARPSYNC.ALL ;  /* 0x0000000000007948 */ /* 0x000fea0003800000 */
[----:B------:R-:W3:Y:S01]  /*3670*/  S2UR UR4, SR_CgaCtaId ;  /* 0x00000000000479c3 */ /* 0x000ee20000008800 */
[----:B------:R-:W-:Y:S01]  /*3680*/  UMOV UR17, 0x400 ;  /* 0x0000040000117882 */ /* 0x000fe20000000000 */
[----:B------:R-:W-:-:S06]  /*3690*/  NOP ;  /* 0x0000000000007918 */ /* 0x000fcc0000000000 */
[----:B------:R-:W-:Y:S06]  /*36a0*/  BAR.ARV 0x6, 0xa0 ;  /* 0x0182800000007b1d */ /* 0x000fec0000002000 */
[----:B------:R-:W4:Y:S01]  /*36b0*/  LDCU UR6, c[0x0][0x38c] ;  /* 0x00007180ff0677ac */ /* 0x000f220008000800 */
[----:B------:R-:W-:Y:S01]  /*36c0*/  LOP3.LUT R0, R0, 0xffff, RZ, 0xc0, !PT ;  /* 0x0000ffff00007812 */ /* 0x000fe200078ec0ff */
[----:B-1----:R-:W-:Y:S01]  /*36d0*/  IMAD.MOV.U32 R9, RZ, RZ, 0x1 ;  /* 0x00000001ff097424 */ /* 0x002fe200078e00ff */
[----:B------:R-:W-:Y:S01]  /*36e0*/  LOP3.LUT R2, R2, 0xffff, RZ, 0xc0, !PT ;  /* 0x0000ffff02027812 */ /* 0x000fe200078ec0ff */
[----:B------:R-:W-:Y:S01]  /*36f0*/  IMAD.MOV.U32 R8, RZ, RZ, RZ ;  /* 0x000000ffff087224 */ /* 0x000fe200078e00ff */
[----:B------:R-:W-:Y:S01]  /*3700*/  R2UR UR30, R0 ;  /* 0x00000000001e72ca */ /* 0x000fe200000e0000 */
[----:B------:R-:W-:Y:S01]  /*3710*/  UMOV UR24, URZ ;  /* 0x000000ff00187c82 */ /* 0x000fe20008000000 */
[----:B------:R-:W-:Y:S01]  /*3720*/  R2UR UR20, R2 ;  /* 0x00000000021472ca */ /* 0x000fe200000e0000 */
[----:B------:R-:W-:Y:S01]  /*3730*/  UMOV UR15, URZ ;  /* 0x000000ff000f7c82 */ /* 0x000fe20008000000 */
[----:B------:R-:W-:Y:S01]  /*3740*/  UMOV UR14, URZ ;  /* 0x000000ff000e7c82 */ /* 0x000fe20008000000 */
[----:B---3--:R-:W-:-:S02]  /*3750*/  ULEA UR17, UR4, UR17, 0x18 ;  /* 0x0000001104117291 */ /* 0x008fc4000f8ec0ff */
[----:B------:R-:W-:Y:S02]  /*3760*/  UISETP.NE.AND UP3, UPT, UR33, URZ, UPT ;  /* 0x000000ff2100728c */ /* 0x000fe4000bf65270 */
[----:B------:R-:W-:Y:S02]  /*3770*/  UIADD3 UR5, UPT, UPT, UR17, 0x8400, URZ ;  /* 0x0000840011057890 */ /* 0x000fe4000fffe0ff */
[----:B------:R-:W-:Y:S02]  /*3780*/  UIADD3 UR4, UPT, UPT, UR17, 0xc400, URZ ;  /* 0x0000c40011047890 */ /* 0x000fe4000fffe0ff */
[----:B----4-:R-:W-:Y:S01]  /*3790*/  UIADD3 UR6, UPT, UPT, UR6, 0x1f, URZ ;  /* 0x0000001f06067890 */ /* 0x010fe2000fffe0ff */
[----:B--2---:R-:W1:Y:S01]  /*37a0*/  LDS R3, [UR17+0x140] ;  /* 0x00014011ff037984 */ /* 0x004e620008000800 */
[----:B------:R-:W-:Y:S02]  /*37b0*/  USHF.R.U32.HI UR5, URZ, 0x4, UR5 ;  /* 0x00000004ff057899 */ /* 0x000fe40008011605 */
[----:B------:R-:W-:-:S02]  /*37c0*/  USHF.R.S32.HI UR25, URZ, 0x1f, UR6 ;  /* 0x0000001fff197899 */ /* 0x000fc40008011406 */
[----:B------:R-:W-:Y:S02]  /*37d0*/  USHF.R.U32.HI UR4, URZ, 0x4, UR4 ;  /* 0x00000004ff047899 */ /* 0x000fe40008011604 */
[----:B------:R-:W-:Y:S02]  /*37e0*/  ULEA.HI UR25, UR25, UR6, URZ, 0x5 ;  /* 0x0000000619197291 */ /* 0x000fe4000f8f28ff */
[----:B------:R-:W-:Y:S02]  /*37f0*/  ULOP3.LUT UR5, UR5, 0x3fff, URZ, 0xc0, !UPT ;  /* 0x00003fff05057892 */ /* 0x000fe4000f8ec0ff */
[----:B------:R-:W-:Y:S02]  /*3800*/  USHF.R.S32.HI UR25, URZ, 0x5, UR25 ;  /* 0x00000005ff197899 */ /* 0x000fe40008011419 */
[----:B------:R-:W-:Y:S02]  /*3810*/  ULOP3.LUT UR22, UR4, 0x3fff, URZ, 0xc0, !UPT ;  /* 0x00003fff04167892 */ /* 0x000fe4000f8ec0ff */
[----:B------:R-:W-:-:S02]  /*3820*/  UISETP.LT.AND UP0, UPT, UR25, 0x1, UPT ;  /* 0x000000011900788c */ /* 0x000fc4000bf01270 */
[----:B------:R-:W-:Y:S02]  /*3830*/  ULOP3.LUT UR21, UR5, 0x10000, URZ, 0xfc, !UPT ;  /* 0x0001000005157892 */ /* 0x000fe4000f8efcff */
[----:B------:R-:W-:Y:S02]  /*3840*/  ULOP3.LUT UR22, UR22, 0x10000, URZ, 0xfc, !UPT ;  /* 0x0001000016167892 */ /* 0x000fe4000f8efcff */
[----:B------:R-:W-:Y:S01]  /*3850*/  USEL UR31, UR25, 0x1, !UP0 ;  /* 0x00000001191f7887 */ /* 0x000fe2000c000000 */
[----:B------:R-:W-:Y:S01]  /*3860*/  UMOV UR28, 0x0 ;  /* 0x00000000001c7882 */ /* 0x000fe20000000000 */
[----:B------:R-:W-:Y:S01]  /*3870*/  UMOV UR29, 0x8400490 ;  /* 0x08400490001d7882 */ /* 0x000fe20000000000 */
[----:B------:R-:W-:Y:S01]  /*3880*/  UMOV UR26, 0x0 ;  /* 0x00000000001a7882 */ /* 0x000fe20000000000 */
[----:B------:R-:W-:Y:S01]  /*3890*/  UMOV UR27, 0x8400490 ;  /* 0x08400490001b7882 */ /* 0x000fe20000000000 */
[----:B-1----:R-:W-:Y:S02]  /*38a0*/  R2UR UR32, R3 ;  /* 0x00000000032072ca */ /* 0x002fe400000e0000 */
[----:B------:R-:W-:-:S13]  /*38b0*/  CS2R R2, SRZ ;  /* 0x0000000000027805 */ /* 0x000fda000001ff00 */
.L_x_74:
[C---:B------:R-:W-:Y:S02]  /*38c0*/  LEA R0, R8.reuse, UR17, 0x3 ;  /* 0x0000001108007c11 */ /* 0x040fe4000f8e18ff */
[----:B------:R-:W-:Y:S02]  /*38d0*/  SHF.L.U32 R5, R3, 0x1f, RZ ;  /* 0x0000001f03057819 */ /* 0x000fe400000006ff */
[----:B------:R-:W-:Y:S02]  /*38e0*/  LEA R4, R8, UR17, 0x4 ;  /* 0x0000001108047c11 */ /* 0x000fe4000f8e20ff */
[----:B------:R-:W1:Y:S02]  /*38f0*/  SYNCS.PHASECHK.TRANS64.TRYWAIT P0, [R0+URZ+0x90], R5 ;  /* 0x00009005000075a7 */ /* 0x000e6400080011ff */
[----:B-1-3--:R-:W-:Y:S05]  /*3900*/  @!P0 BRA `(.L_x_67) ;  /* 0x0000006800608947 */ /* 0x00afea0003800000 */
.L_x_167:
[----:B-1----:R-:W1:Y:S01]  /*3910*/  LDS.128 R4, [R4+0x120] ;  /* 0x0001200004047984 */ /* 0x002e620000000c00 */
[----:B------:R-:W-:Y:S02]  /*3920*/  VIADD R0, R0, 0xa0 ;  /* 0x000000a000007836 */ /* 0x000fe40000000000 */
[----:B------:R-:W-:Y:S01]  /*3930*/  VIADD R8, R8, 0x1 ;  /* 0x0000000108087836 */ /* 0x000fe20000000000 */
[----:B------:R-:W-:Y:S01]  /*3940*/  @!PT LDS RZ, [RZ] ;  /* 0x00000000fffff984 */ /* 0x000fe20000000800 */
[----:B------:R-:W-:Y:S01]  /*3950*/  @!PT LDS RZ, [RZ] ;  /* 0x00000000fffff984 */ /* 0x000fe20000000800 */
[----:B------:R-:W-:Y:S01]  /*3960*/  @!PT LDS RZ, [RZ] ;  /* 0x00000000fffff984 */ /* 0x000fe20000000800 */
[----:B------:R-:W-:Y:S01]  /*3970*/  @!PT LDS RZ, [RZ] ;  /* 0x00000000fffff984 */ /* 0x000fe20000000800 */
[----:B------:R2:W-:Y:S06]  /*3980*/  MEMBAR.ALL.CTA ;  /* 0x0000000000007992 */ /* 0x0005ec0000008000 */
[----:B--2---:R-:W2:Y:S01]  /*3990*/  FENCE.VIEW.ASYNC.S ;  /* 0x00000000000073c6 */ /* 0x004ea20000000000 */
[----:B------:R-:W-:-:S04]  /*39a0*/  PRMT R0, RZ, 0x654, R0 ;  /* 0x00000654ff007816 */ /* 0x000fc80000000000 */
[----:B--2---:R2:W-:Y:S01]  /*39b0*/  SYNCS.ARRIVE.TRANS64.RED.A1T0 RZ, [R0+URZ], RZ ;  /* 0x000000ff00ff79a7 */ /* 0x0045e200081004ff */
[----:B-1----:R-:W-:Y:S01]  /*39c0*/  LOP3.LUT P1, RZ, R6, 0x1, RZ, 0xc0, !PT ;  /* 0x0000000106ff7812 */ /* 0x002fe2000782c0ff */
[----:B--2---:R-:W-:-:S12]  /*39d0*/  BRA.U UP3, `(.L_x_68) ;  /* 0x0000000103e07547 */ /* 0x004fd8000b800000 */
[----:B------:R-:W1:Y:S01]  /*39e0*/  LDCU UR4, c[0x0][0x38c] ;  /* 0x00007180ff0477ac */ /* 0x000e620008000800 */
[----:B------:R-:W-:Y:S02]  /*39f0*/  PLOP3.LUT P2, PT, PT, PT, PT, 0x80, 0x8 ;  /* 0x000000000008781c */ /* 0x000fe40003f4f070 */
[----:B------:R-:W-:Y:S01]  /*3a00*/  SHF.L.U32 R5, R9, 0x1f, RZ ;  /* 0x0000001f09057819 */ /* 0x000fe200000006ff */
[----:B------:R-:W-:Y:S02]  /*3a10*/  ULEA UR23, UR24, UR17, 0x3 ;  /* 0x0000001118177291 */ /* 0x000fe4000f8e18ff */
[----:B------:R-:W-:Y:S02]  /*3a20*/  ULEA UR18, UR24, UR32, 0x7 ;  /* 0x0000002018127291 */ /* 0x000fe4000f8e38ff */
[----:B-1----:R-:W-:-:S06]  /*3a30*/  UISETP.GE.AND UP0, UPT, UR4, 0x1, UPT ;  /* 0x000000010400788c */ /* 0x002fcc000bf06270 */
[----:B------:R-:W-:-:S05]  /*3a40*/  PLOP3.LUT P0, PT, PT, PT, UP0, 0x80, 0x8 ;  /* 0x000000000008781c */ /* 0x000fca0003f0f008 */
[----:B------:R-:W-:-:S08]  /*3a50*/  @UP0 ULEA UR4, UR15, UR17, 0x3 ;  /* 0x000000110f040291 */ /* 0x000fd0000f8e18ff */
[----:B------:R-:W-:-:S04]  /*3a60*/  @P0 SHF.L.U32 R0, R2, 0x1f, RZ ;  /* 0x0000001f02000819 */ /* 0x000fc800000006ff */
[----:B------:R1:W2:Y:S01]  /*3a70*/  @P0 SYNCS.PHASECHK.TRANS64.TRYWAIT P2, [UR4], R0 ;  /* 0x00000000ff0005a7 */ /* 0x0002a20008041104 */
[----:B------:R-:W3:Y:S02]  /*3a80*/  SYNCS.PHASECHK.TRANS64.TRYWAIT P0, [UR23+0xd0], R5 ;  /* 0x0000d005ff0075a7 */ /* 0x000ee40008001117 */
[----:B-123--:R-:W-:Y:S05]  /*3a90*/  @!P0 BRA `(.L_x_69) ;  /* 0x0000006800108947 */ /* 0x00efea0003800000 */
.L_x_169:
[----:B------:R-:W-:Y:S01]  /*3aa0*/  UMOV UR19, UR14 ;  /* 0x0000000e00137c82 */ /* 0x000fe20008000000 */
[----:B------:R-:W-:Y:S05]  /*3ab0*/  BRA.U !UP0, `(.L_x_70) ;  /* 0x0000000108987547 */ /* 0x000fea000b800000 */
[----:B------:R-:W-:Y:S02]  /*3ac0*/  UIADD3 UR19, UPT, UPT, UR31, UR14, URZ ;  /* 0x0000000e1f137290 */ /* 0x000fe4000fffe0ff */
[----:B------:R-:W-:Y:S01]  /*3ad0*/  UPLOP3.LUT UP2, UPT, UPT, UPT, UPT, 0x40, 0x4 ;  /* 0x000000000004789c */ /* 0x000fe20003f4e870 */
[----:B------:R-:W-:Y:S01]  /*3ae0*/  UMOV UR16, UR25 ;  /* 0x0000001900107c82 */ /* 0x000fe20008000000 */
[----:B------:R-:W-:-:S09]  /*3af0*/  UMOV UR6, UR15 ;  /* 0x0000000f00067c82 */ /* 0x000fd20008000000 */
.L_x_73:
[----:B--2---:R-:W-:Y:S01]  /*3b00*/  ULEA UR5, UR6, UR17, 0x3 ;  /* 0x0000001106057291 */ /* 0x004fe2000f8e18ff */
[----:B---3--:R-:W-:Y:S11]  /*3b10*/  @P2 BRA `(.L_x_71) ;  /* 0x00000000000c2947 */ /* 0x008ff60003800000 */
[----:B-1----:R-:W-:Y:S04]  /*3b20*/  SHF.L.U32 R5, R2, 0x1f, RZ ;  /* 0x0000001f02057819 */ /* 0x002fe800000006ff */
[----:B------:R-:W1:Y:S02]  /*3b30*/  SYNCS.PHASECHK.TRANS64.TRYWAIT P0, [UR5], R5 ;  /* 0x00000005ff0075a7 */ /* 0x000e640008001105 */
[----:B-1----:R-:W-:Y:S05]  /*3b40*/  @!P0 BRA `(.L_x_72) ;  /* 0x0000006400fc8947 */ /* 0x002fea0003800000 */
.L_x_71:
[----:B------:R-:W-:Y:S01]  /*3b50*/  UISETP.NE.AND UP0, UPT, UR16, 0x1, UPT ;  /* 0x000000011000788c */ /* 0x000fe2000bf05270 */
[----:B------:R-:W-:Y:S01]  /*3b60*/  PLOP3.LUT P2, PT, PT, PT, PT, 0x80, 0x8 ;  /* 0x000000000008781c */ /* 0x000fe20003f4f070 */
[----:B------:R-:W-:Y:S02]  /*3b70*/  UIADD3 UR4, UPT, UPT, UR6, 0x1, URZ ;  /* 0x0000000106047890 */ /* 0x000fe4000fffe0ff */
[----:B------:R-:W-:Y:S02]  /*3b80*/  ULEA UR12, UR6, UR22, 0x9 ;  /* 0x00000016060c7291 */ /* 0x000fe4000f8e48ff */
[----:B------:R-:W-:Y:S01]  /*3b90*/  UISETP.NE.AND UP1, UPT, UR4, 0x4, UPT ;  /* 0x000000040400788c */ /* 0x000fe2000bf25270 */
[----:B------:R-:W-:Y:S01]  /*3ba0*/  PLOP3.LUT P0, PT, PT, PT, UP0, 0x80, 0x8 ;  /* 0x000000000008781c */ /* 0x000fe20003f0f008 */
[----:B------:R-:W-:Y:S02]  /*3bb0*/  UIADD3 UR10, UPT, UPT, UR12, 0x2, URZ ;  /* 0x000000020c0a7890 */ /* 0x000fe4000fffe0ff */
[----:B------:R-:W-:Y:S02]  /*3bc0*/  USEL UR7, URZ, 0x1, UP1 ;  /* 0x00000001ff077887 */ /* 0x000fe40008800000 */
[----:B------:R-:W-:Y:S02]  /*3bd0*/  USEL UR15, UR4, URZ, UP1 ;  /* 0x000000ff040f7287 */ /* 0x000fe40008800000 */
[----:B------:R-:W-:Y:S02]  /*3be0*/  UIADD3 UR14, UPT, UPT, UR14, 0x1, URZ ;  /* 0x000000010e0e7890 */ /* 0x000fe4000fffe0ff */
[----:B------:R-:W-:Y:S01]  /*3bf0*/  @UP0 ULEA UR4, UR15, UR17, 0x3 ;  /* 0x000000110f040291 */ /* 0x000fe2000f8e18ff */
[----:B------:R-:W-:Y:S01]  /*3c00*/  LOP3.LUT R2, R2, UR7, RZ, 0x3c, !PT ;  /* 0x0000000702027c12 */ /* 0x000fe2000f8e3cff */
[----:B------:R-:W-:Y:S01]  /*3c10*/  UIADD3 UR7, UPT, UPT, UR5, 0x20, URZ ;  /* 0x0000002005077890 */ /* 0x000fe2000fffe0ff */
[----:B------:R-:W-:Y:S02]  /*3c20*/  UMOV UR13, 0x80004020 ;  /* 0x80004020000d7882 */ /* 0x000fe40000000000 */
[----:B-1----:R-:W-:Y:S01]  /*3c30*/  @P0 SHF.L.U32 R0, R2, 0x1f, RZ ;  /* 0x0000001f02000819 */ /* 0x002fe200000006ff */
[----:B------:R-:W-:Y:S01]  /*3c40*/  UMOV UR5, 0x80004020 ;  /* 0x8000402000057882 */ /* 0x000fe20000000000 */
[----:B------:R-:W-:Y:S01]  /*3c50*/  UMOV UR11, 0x80004020 ;  /* 0x80004020000b7882 */ /* 0x000fe20000000000 */
[----:B------:R-:W-:Y:S01]  /*3c60*/  UMOV UR9, 0x80004020 ;  /* 0x8000402000097882 */ /* 0x000fe20000000000 */
[----:B------:R2:W3:Y:S01]  /*3c70*/  @P0 SYNCS.PHASECHK.TRANS64.TRYWAIT P2, [UR4], R0 ;  /* 0x00000000ff0005a7 */ /* 0x0004e20008041104 */
[----:B------:R-:W-:Y:S02]  /*3c80*/  ULEA UR4, UR6, UR21, 0x8 ;  /* 0x0000001506047291 */ /* 0x000fe4000f8e40ff */
[----:B------:R-:W-:Y:S02]  /*3c90*/  UISETP.NE.AND UP0, UPT, UR14, UR19, UPT ;  /* 0x000000130e00728c */ /* 0x000fe4000bf05270 */
[----:B------:R-:W-:Y:S02]  /*3ca0*/  UIADD3 UR8, UPT, UPT, UR4, 0x2, URZ ;  /* 0x0000000204087890 */ /* 0x000fe4000fffe0ff */
[----:B------:R-:W-:Y:S01]  /*3cb0*/  UIADD3 UR16, UPT, UPT, UR16, -0x1, URZ ;  /* 0xffffffff10107890 */ /* 0x000fe2000fffe0ff */
[----:B------:R-:W-:Y:S02]  /*3cc0*/  UMOV UR6, UR15 ;  /* 0x0000000f00067c82 */ /* 0x000fe40008000000 */
[----:B------:R2:W-:Y:S01]  /*3cd0*/  UTCHMMA.2CTA gdesc[UR4], gdesc[UR12], tmem[UR18], tmem[UR28], idesc[UR29], UP2 ;  /* 0x00ff1c0c040075ea */ /* 0x0005e20009200012 */
[----:B------:R-:W-:Y:S03]  /*3ce0*/  UPLOP3.LUT UP2, UPT, UPT, UPT, UPT, 0x80, 0x8 ;  /* 0x000000000008789c */ /* 0x000fe60003f4f070 */
[----:B------:R2:W-:Y:S01]  /*3cf0*/  UTCHMMA.2CTA gdesc[UR8], gdesc[UR10], tmem[UR18], tmem[UR26], idesc[UR27], UPT ;  /* 0x00ff1a0a080075ea */ /* 0x0005e2000ba00012 */
[----:B------:R2:W-:Y:S01]  /*3d00*/  UTCBAR.2CTA.MULTICAST [UR7], URZ, UR20 ;  /* 0x000000ff070073e9 */ /* 0x0005e20008200814 */
[----:B------:R-:W-:Y:S06]  /*3d10*/  BRA.U UP0, `(.L_x_73) ;  /* 0xfffffffd00787547 */ /* 0x000fec000b83ffff */
.L_x_70:
[----:B--2---:R-:W-:Y:S01]  /*3d20*/  UIADD3 UR4, UPT, UPT, UR23, 0xb0, URZ ;  /* 0x000000b017047890 */ /* 0x004fe2000fffe0ff */
[----:B------:R-:W-:-:S08]  /*3d30*/  UMOV UR14, UR19 ;  /* 0x00000013000e7c82 */ /* 0x000fd00008000000 */
[----:B------:R2:W-:Y:S01]  /*3d40*/  UTCBAR.2CTA.MULTICAST [UR4], URZ, UR30 ;  /* 0x000000ff040073e9 */ /* 0x0005e2000820081e */
[----:B------:R-:W-:Y:S02]  /*3d50*/  NOP ;  /* 0x0000000000007918 */ /* 0x000fe40000000000 */
.L_x_68:
[----:B--2---:R-:W-:Y:S01]  /*3d60*/  UIADD3 UR4, UPT, UPT, UR24, 0x1, URZ ;  /* 0x0000000118047890 */ /* 0x004fe2000fffe0ff */
[----:B------:R-:W-:-:S03]  /*3d70*/  ISETP.NE.AND P0, PT, R8, 0x2, PT ;  /* 0x000000020800780c */ /* 0x000fc60003f05270 */
[----:B------:R-:W-:Y:S01]  /*3d80*/  UISETP.NE.AND UP0, UPT, UR4, 0x4, UPT ;  /* 0x000000040400788c */ /* 0x000fe2000bf05270 */
[----:B-1----:R-:W-:Y:S02]  /*3d90*/  SEL R0, RZ, 0x1, P0 ;  /* 0x00000001ff007807 */ /* 0x002fe40000000000 */
[----:B------:R-:W-:Y:S01]  /*3da0*/  SEL R8, R8, RZ, P0 ;  /* 0x000000ff08087207 */ /* 0x000fe20000000000 */
[----:B------:R-:W-:Y:S01]  /*3db0*/  USEL UR5, URZ, 0x1, UP0 ;  /* 0x00000001ff057887 */ /* 0x000fe20008000000 */
[----:B------:R-:W-:Y:S01]  /*3dc0*/  LOP3.LUT R3, R3, R0, RZ, 0x3c, !PT ;  /* 0x0000000003037212 */ /* 0x000fe200078e3cff */
[----:B------:R-:W-:-:S04]  /*3dd0*/  USEL UR24, UR4, URZ, UP0 ;  /* 0x000000ff04187287 */ /* 0x000fc80008000000 */
[----:B------:R-:W-:Y:S01]  /*3de0*/  LOP3.LUT R9, R9, UR5, RZ, 0x3c, !PT ;  /* 0x0000000509097c12 */ /* 0x000fe2000f8e3cff */
[----:B------:R-:W-:Y:S07]  /*3df0*/  @P1 BRA `(.L_x_74) ;  /* 0xfffffff800b01947 */ /* 0x000fee000383ffff */
[----:B------:R-:W1:Y:S01]  /*3e00*/  S2UR UR8, SR_CgaCtaId ;  /* 0x00000000000879c3 */ /* 0x000e620000008800 */
[----:B------:R-:W-:Y:S01]  /*3e10*/  ELECT P0, URZ, PT ;  /* 0x0000000000ff782f */ /* 0x000fe20003800000 */
[----:B------:R-:W-:Y:S01]  /*3e20*/  HFMA2 R0, -RZ, RZ, 0, 5.9604644775390625e-08 ;  /* 0x00000001ff007431 */ /* 0x000fe200000001ff */
[----:B------:R-:W-:-:S05]  /*3e30*/  UMOV UR4, 0x40 ;  /* 0x0000004000047882 */ /* 0x000fca0000000000 */
[----:B------:R-:W-:Y:S01]  /*3e40*/  UVIRTCOUNT.DEALLOC.SMPOOL 0x80 ;  /* 0x000000800000784c */ /* 0x000fe20000000000 */
[----:B------:R-:W-:Y:S02]  /*3e50*/  UISETP.NE.AND UP1, UPT, UR33, URZ, UPT ;  /* 0x000000ff2100728c */ /* 0x000fe4000bf25270 */
[----:B-1----:R-:W-:-:S09]  /*3e60*/  ULEA UR8, UR8, UR4, 0x18 ;  /* 0x0000000408087291 */ /* 0x002fd2000f8ec0ff */
[----:B------:R1:W-:Y:S01]  /*3e70*/  @P0 STS.U8 [UR8+0x1c], R0 ;  /* 0x00001c00ff000988 */ /* 0x0003e20008000008 */
[----:B------:R-:W-:Y:S05]  /*3e80*/  BRA.U UP1, `(.L_x_75) ;  /* 0x0000000101a07547 */ /* 0x000fea000b800000 */
[----:B------:R-:W-:Y:S01]  /*3e90*/  UIADD3 UR7, UPT, UPT, UR17, 0xd0, URZ ;  /* 0x000000d011077890 */ /* 0x000fe2000fffe0ff */
[----:B------:R-:W-:-:S03]  /*3ea0*/  SHF.L.U32 R3, R9, 0x1f, RZ ;  /* 0x0000001f09037819 */ /* 0x000fc600000006ff */
[----:B------:R-:W-:-:S09]  /*3eb0*/  ULEA UR4, UR24, UR7, 0x3 ;  /* 0x0000000718047291 */ /* 0x000fd2000f8e18ff */
[----:B------:R-:W2:Y:S02]  /*3ec0*/  SYNCS.PHASECHK.TRANS64.TRYWAIT P0, [UR4], R3 ;  /* 0x00000003ff0075a7 */ /* 0x000ea40008001104 */
[----:B--2---:R-:W-:Y:S05]  /*3ed0*/  @!P0 BRA `(.L_x_76) ;  /* 0x0000006400308947 */ /* 0x004fea0003800000 */
.L_x_172:
        /* <DEDUP_REMOVED lines=9> */
.L_x_174:
        /* <DEDUP_REMOVED lines=9> */
.L_x_176:
[----:B------:R-:W-:-:S04]  /*4000*/  UIADD3 UR4, UPT, UPT, UR4, 0x1, URZ ;  /* 0x0000000104047890 */ /* 0x000fc8000fffe0ff */
[----:B------:R-:W-:-:S04]  /*4010*/  UISETP.NE.AND UP0, UPT, UR4, 0x4, UPT ;  /* 0x000000040400788c */ /* 0x000fc8000bf05270 */
[----:B------:R-:W-:Y:S02]  /*4020*/  USEL UR5, URZ, 0x1, UP0 ;  /* 0x00000001ff057887 */ /* 0x000fe40008000000 */
[----:B------:R-:W-:-:S04]  /*4030*/  USEL UR4, UR4, URZ, UP0 ;  /* 0x000000ff04047287 */ /* 0x000fc80008000000 */
[----:B------:R-:W-:Y:S01]  /*4040*/  ULEA UR4, UR4, UR7, 0x3 ;  /* 0x0000000704047291 */ /* 0x000fe2000f8e18ff */
[----:B-1----:R-:W-:-:S04]  /*4050*/  LOP3.LUT R3, R2, UR5, RZ, 0x3c, !PT ;  /* 0x0000000502037c12 */ /* 0x002fc8000f8e3cff */
[----:B------:R-:W-:Y:S01]  /*4060*/  SHF.L.U32 R3, R3, 0x1f, RZ ;  /* 0x0000001f03037819 */ /* 0x000fe200000006ff */
[----:B------:R-:W-:-:S04]  /*4070*/  IMAD.U32 R0, RZ, RZ, UR4 ;  /* 0x00000004ff007e24 */ /* 0x000fc8000f8e00ff */
[----:B------:R1:W2:Y:S03]  /*4080*/  SYNCS.PHASECHK.TRANS64.TRYWAIT P0, [R0+URZ], R3 ;  /* 0x00000003000075a7 */ /* 0x0002a600080011ff */
[----:B--2---:R-:W-:Y:S05]  /*4090*/  @!P0 NANOSLEEP.SYNCS 0x989680 ;  /* 0x009896800000895d */ /* 0x004fea0003900000 */
[----:B------:R-:W2:Y:S02]  /*40a0*/  @!P0 SYNCS.PHASECHK.TRANS64 P0, [R0+URZ], R3 ;  /* 0x00000003000085a7 */ /* 0x000ea400080010ff */
[----:B--2---:R-:W-:Y:S05]  /*40b0*/  @P0 BRA `(.L_x_79) ;  /* 0x0000000000200947 */ /* 0x004fea0003800000 */
.L_x_80:
[----:B--2---:R2:W4:Y:S02]  /*40c0*/  SYNCS.PHASECHK.TRANS64.TRYWAIT P0, [R0+URZ], R3 ;  /* 0x00000003000075a7 */ /* 0x00452400080011ff */
[----:B----4-:R-:W-:Y:S05]  /*40d0*/  @!P0 NANOSLEEP.SYNCS 0x989680 ;  /* 0x009896800000895d */ /* 0x010fea0003900000 */
[----:B------:R-:W4:Y:S02]  /*40e0*/  @!P0 SYNCS.PHASECHK.TRANS64 P0, [R0+URZ], R3 ;  /* 0x00000003000085a7 */ /* 0x000f2400080010ff */
[----:B----4-:R-:W-:Y:S05]  /*40f0*/  @!P0 BRA `(.L_x_80) ;  /* 0xfffffffc00f08947 */ /* 0x010fea000383ffff */
[----:B------:R-:W-:Y:S05]  /*4100*/  BRA `(.L_x_79) ;  /* 0x00000000000c7947 */ /* 0x000fea0003800000 */
.L_x_75:
[----:B------:R-:W-:-:S04]  /*4110*/  UIADD3 UR4, UPT, UPT, UR17, 0x110, URZ ;  /* 0x0000011011047890 */ /* 0x000fc8000fffe0ff */
[----:B------:R-:W-:-:S09]  /*4120*/  UPRMT UR4, UR34, 0x654, UR4 ;  /* 0x0000065422047896 */ /* 0x000fd20008000004 */
[----:B------:R-:W-:Y:S03]  /*4130*/  SYNCS.ARRIVE.TRANS64.RED.A1T0 RZ, [UR4], RZ ;  /* 0x000000ffffff79a7 */ /* 0x000fe60008100404 */
.L_x_79:
[----:B-12---:R-:W-:Y:S01]  /*4140*/  SHF.L.U32 R3, RZ, 0x1f, RZ ;  /* 0x0000001fff037819 */ /* 0x006fe200000006ff */
[----:B------:R-:W-:Y:S01]  /*4150*/  UIADD3 UR4, UPT, UPT, UR17, 0x110, URZ ;  /* 0x0000011011047890 */ /* 0x000fe2000fffe0ff */
[----:B------:R-:W-:Y:S02]  /*4160*/  PLOP3.LUT P0, PT, PT, PT, UP1, 0x80, 0x8 ;  /* 0x000000000008781c */ /* 0x000fe40003f0f018 */
[----:B------:R-:W1:Y:S02]  /*4170*/  SYNCS.PHASECHK.TRANS64.TRYWAIT P1, [UR17+0x110], R3 ;  /* 0x00011003ff0075a7 */ /* 0x000e640008021111 */
[----:B-1----:R-:W-:Y:S09]  /*4180*/  @!P1 BRA `(.L_x_81) ;  /* 0x0000006000cc9947 */ /* 0x002ff20003800000 */
.L_x_178:
[----:B------:R-:W-:Y:S01]  /*4190*/  @!UP1 UPRMT UR4, UR34, 0x654, UR4 ;  /* 0x0000065422049896 */ /* 0x000fe20008000004 */
[----:B------:R-:W-:Y:S01]  /*41a0*/  UMOV UR5, 0xffff ;  /* 0x0000ffff00057882 */ /* 0x000fe20000000000 */
[----:B------:R-:W-:-:S07]  /*41b0*/  UMOV UR6, 0x1 ;  /* 0x0000000100067882 */ /* 0x000fce0000000000 */
[----:B------:R-:W-:Y:S01]  /*41c0*/  @!P0 SYNCS.ARRIVE.TRANS64.RED.A1T0 RZ, [UR4], RZ ;  /* 0x000000ffffff89a7 */ /* 0x000fe20008100404 */
[----:B------:R-:W-:Y:S01]  /*41d0*/  NOP ;  /* 0x0000000000007918 */ /* 0x000fe20000000000 */
[----:B-1----:R-:W1:Y:S01]  /*41e0*/  LDS R0, [UR8+0x14] ;  /* 0x00001408ff007984 */ /* 0x002e620008000800 */
[----:B------:R-:W-:-:S04]  /*41f0*/  ULOP3.LUT UR4, UR32, 0xffff, URZ, 0xc0, !UPT ;  /* 0x0000ffff20047892 */ /* 0x000fc8000f8ec0ff */
[----:B------:R-:W-:-:S04]  /*4200*/  USHF.R.U32.HI UR4, URZ, 0x5, UR4 ;  /* 0x00000005ff047899 */ /* 0x000fc80008011604 */
[----:B------:R-:W-:Y:S02]  /*4210*/  USHF.L.U32 UR5, UR5, UR4, URZ ;  /* 0x0000000405057299 */ /* 0x000fe400080006ff */
[----:B------:R-:W-:-:S04]  /*4220*/  USHF.L.U32 UR4, UR6, UR4, URZ ;  /* 0x0000000406047299 */ /* 0x000fc800080006ff */
[----:B-1----:R-:W-:-:S04]  /*4230*/  LOP3.LUT R0, R0, UR5, RZ, 0xc0, !PT ;  /* 0x0000000500007c12 */ /* 0x002fc8000f8ec0ff */
[----:B------:R-:W-:-:S13]  /*4240*/  ISETP.NE.AND P0, PT, R0, UR5, PT ;  /* 0x0000000500007c0c */ /* 0x000fda000bf05270 */
[----:B------:R-:W-:Y:S05]  /*4250*/  @P0 BRA `(.L_x_82) ;  /* 0x0000000000580947 */ /* 0x000fea0003800000 */
[----:B------:R-:W1:Y:S02]  /*4260*/  LDS R0, [UR8+0x18] ;  /* 0x00001808ff007984 */ /* 0x000e640008000800 */
[----:B-1----:R-:W-:-:S04]  /*4270*/  LOP3.LUT R0, R0, UR4, RZ, 0xc0, !PT ;  /* 0x0000000400007c12 */ /* 0x002fc8000f8ec0ff */
[----:B------:R-:W-:-:S13]  /*4280*/  ISETP.NE.AND P0, PT, R0, UR4, PT ;  /* 0x0000000400007c0c */ /* 0x000fda000bf05270 */
[----:B------:R-:W-:Y:S05]  /*4290*/  @P0 BRA `(.L_x_83) ;  /* 0x00000000003c0947 */ /* 0x000fea0003800000 */
[----:B------:R-:W1:Y:S01]  /*42a0*/  S2R R2, SR_LANEID ;  /* 0x0000000000027919 */ /* 0x000e620000000000 */
[----:B------:R-:W-:Y:S01]  /*42b0*/  ULOP3.LUT UR5, URZ, UR5, URZ, 0x33, !UPT ;  /* 0x00000005ff057292 */ /* 0x000fe2000f8e33ff */
[----:B------:R-:W-:Y:S01]  /*42c0*/  LOP3.LUT R4, RZ, UR4, RZ, 0x33, !PT ;  /* 0x00000004ff047c12 */ /* 0x000fe2000f8e33ff */
[----:B------:R-:W-:Y:S02]  /*42d0*/  VOTEU.ANY UR4, UPT, PT ;  /* 0x0000000000047886 */ /* 0x000fe400038e0100 */
[----:B------:R-:W-:Y:S01]  /*42e0*/  UFLO.U32 UR4, UR4 ;  /* 0x00000004000472bd */ /* 0x000fe200080e0000 */
[----:B------:R-:W2:Y:S01]  /*42f0*/  REDUX UR6, R4 ;  /* 0x00000000040673c4 */ /* 0x000ea20000000000 */
[----:B------:R-:W-:-:S06]  /*4300*/  IMAD.U32 R0, RZ, RZ, UR5 ;  /* 0x00000005ff007e24 */ /* 0x000fcc000f8e00ff */
[----:B------:R4:W-:Y:S01]  /*4310*/  UTCATOMSWS.AND URZ, UR5 ;  /* 0x0000000500ff79e3 */ /* 0x0009e20008000000 */
[----:B------:R-:W3:Y:S01]  /*4320*/  REDUX UR7, R0 ;  /* 0x00000000000773c4 */ /* 0x000ee20000000000 */
[----:B-1----:R-:W-:Y:S01]  /*4330*/  ISETP.EQ.U32.AND P0, PT, R2, UR4, PT ;  /* 0x0000000402007c0c */ /* 0x002fe2000bf02070 */
[----:B--2---:R-:W-:Y:S01]  /*4340*/  IMAD.U32 R2, RZ, RZ, UR6 ;  /* 0x00000006ff027e24 */ /* 0x004fe2000f8e00ff */
[----:B---3--:R-:W-:-:S11]  /*4350*/  MOV R3, UR7 ;  /* 0x0000000700037c02 */ /* 0x008fd60008000f00 */
[----:B------:R4:W-:Y:S04]  /*4360*/  @P0 ATOMS.AND RZ, [UR8+0x14], R3 ;  /* 0x00001403ffff098c */ /* 0x0009e8000a800008 */
[----:B------:R4:W-:Y:S01]  /*4370*/  @P0 ATOMS.AND RZ, [UR8+0x18], R2 ;  /* 0x00001802ffff098c */ /* 0x0009e2000a800008 */
[----:B------:R-:W-:Y:S05]  /*4380*/  BRA `(.L_x_84) ;  /* 0x0000000000147947 */ /* 0x000fea0003800000 */
.L_x_83:
[----:B------:R-:W-:Y:S02]  /*4390*/  MOV R2, 0x43b0 ;  /* 0x000043b000027802 */ /* 0x000fe40000000f00 */
[----:B---3-5:R-:W-:Y:S05]  /*43a0*/  CALL.REL.NOINC `($__internal_0_$__cuda_sm10x_tcgen05_guardrail_trap_col_being_dealloced_not_returned_by_alloc) ;  /* 0x0000006400ac7944 */ /* 0x028fea0003c00000 */
[----:B------:R-:W-:Y:S05]  /*43b0*/  BRA `(.L_x_84) ;  /* 0x0000000000087947 */ /* 0x000fea0003800000 */
.L_x_82:
[----:B------:R-:W-:Y:S02]  /*43c0*/  MOV R2, 0x43e0 ;  /* 0x000043e000027802 */ /* 0x000fe40000000f00 */
[----:B---3-5:R-:W-:Y:S05]  /*43d0*/  CALL.REL.NOINC `($__internal_2_$__cuda_sm10x_tcgen05_guardrail_trap_unallocated_columns_being_dealloced) ;  /* 0x0000006400b87944 */ /* 0x028fea0003c00000 */
.L_x_84:
[----:B------:R-:W-:Y:S01]  /*43e0*/  NOP ;  /* 0x0000000000007918 */ /* 0x000fe20000000000 */
[----:B----4-:R-:W-:Y:S05]  /*43f0*/  EXIT ;  /* 0x000000000000794d */ /* 0x010fea0003800000 */
.L_x_55:
[----:B------:R-:W-:-:S09]  /*4400*/  UISETP.NE.OR UP0, UPT, UR13, 0x3, !UP3 ;  /* 0x000000030d00788c */ /* 0x000fd2000df05670 */
[----:B------:R-:W-:Y:S05]  /*4410*/  BRA.U UP0, `(.L_x_85) ;  /* 0x0000001100c87547 */ /* 0x000fea000b800000 */
[----:B------:R-:W1:Y:S01]  /*4420*/  S2UR UR10, SR_CgaCtaId ;  /* 0x00000000000a79c3 */ /* 0x000e620000008800 */
[----:B------:R-:W2:Y:S01]  /*4430*/  LDCU UR31, c[0x0][0x370] ;  /* 0x00006e00ff1f77ac */ /* 0x000ea20008000800 */
[----:B------:R-:W-:Y:S02]  /*4440*/  HFMA2 R13, -RZ, RZ, 0, 0 ;  /* 0x00000000ff0d7431 */ /* 0x000fe400000001ff */
[----:B------:R-:W-:Y:S01]  /*4450*/  IMAD.MOV.U32 R15, RZ, RZ, 0x1 ;  /* 0x00000001ff0f7424 */ /* 0x000fe200078e00ff */
[----:B------:R-:W-:Y:S01]  /*4460*/  MOV R7, 0x2000 ;  /* 0x0000200000077802 */ /* 0x000fe20000000f00 */
[----:B------:R-:W2:Y:S01]  /*4470*/  LDCU.128 UR48, c[0x0][0xb10] ;  /* 0x00016200ff3077ac */ /* 0x000ea20008000c00 */
[----:B------:R-:W-:Y:S01]  /*4480*/  IMAD.MOV.U32 R14, RZ, RZ, RZ ;  /* 0x000000ffff0e7224 */ /* 0x000fe200078e00ff */
[----:B------:R-:W3:Y:S01]  /*4490*/  LDC.64 R16, c[0x0][0x348] ;  /* 0x0000d200ff107b82 */ /* 0x000ee20000000a00 */
[----:B------:R-:W4:Y:S01]  /*44a0*/  LDCU UR30, c[0x0][0x374] ;  /* 0x00006e80ff1e77ac */ /* 0x000f220008000800 */
[----:B------:R-:W1:Y:S06]  /*44b0*/  LDCU UR15, c[0x0][0xb0c] ;  /* 0x00016180ff0f77ac */ /* 0x000e6c0008000800 */
[----:B------:R-:W3:Y:S01]  /*44c0*/  LDC.64 R2, c[0x0][0x888] ;  /* 0x00022200ff027b82 */ /* 0x000ee20000000a00 */
[----:B------:R-:W3:Y:S01]  /*44d0*/  LDCU UR54, c[0x0][0xb20] ;  /* 0x00016400ff3677ac */ /* 0x000ee20008000800 */
[----:B------:R-:W3:Y:S06]  /*44e0*/  LDCU UR4, c[0x0][0xb30] ;  /* 0x00016600ff0477ac */ /* 0x000eec0008000800 */
[----:B------:R-:W3:Y:S01]  /*44f0*/  LDC.64 R4, c[0x0][0x890] ;  /* 0x00022400ff047b82 */ /* 0x000ee20000000a00 */
[----:B------:R-:W-:Y:S01]  /*4500*/  UMOV UR21, 0x400 ;  /* 0x0000040000157882 */ /* 0x000fe20000000000 */
[----:B--2---:R-:W-:-:S02]  /*4510*/  UIMAD.WIDE.U32 UR6, UR31, UR48, URZ ;  /* 0x000000301f0672a5 */ /* 0x004fc4000f8e00ff */
[----:B----4-:R-:W-:Y:S02]  /*4520*/  UIMAD.WIDE.U32 UR8, UR30, UR51, URZ ;  /* 0x000000331e0872a5 */ /* 0x010fe4000f8e00ff */
[----:B-1----:R-:W-:Y:S02]  /*4530*/  ULEA UR21, UR10, UR21, 0x18 ;  /* 0x000000150a157291 */ /* 0x002fe4000f8ec0ff */
[----:B------:R-:W-:Y:S02]  /*4540*/  UPLOP3.LUT UP2, UPT, UPT, UPT, UPT, 0x40, 0x4 ;  /* 0x000000000004789c */ /* 0x000fe40003f4e870 */
[----:B------:R-:W-:Y:S02]  /*4550*/  UIADD3 UR37, UPT, UPT, UR21, 0x58, URZ ;  /* 0x0000005815257890 */ /* 0x000fe4000fffe0ff */
[----:B------:R-:W-:Y:S02]  /*4560*/  UIADD3 UR41, UPT, UPT, UR21, 0x40, URZ ;  /* 0x0000004015297890 */ /* 0x000fe4000fffe0ff */
[----:B------:R-:W-:-:S02]  /*4570*/  UIADD3 UR33, UPT, UPT, UR21, 0x48, URZ ;  /* 0x0000004815217890 */ /* 0x000fc4000fffe0ff */
[----:B------:R-:W-:Y:S01]  /*4580*/  UIADD3 UR25, UPT, UPT, UR21, 0x50, URZ ;  /* 0x0000005015197890 */ /* 0x000fe2000fffe0ff */
[----:B------:R-:W-:Y:S01]  /*4590*/  UMOV UR6, UR7 ;  /* 0x0000000700067c82 */ /* 0x000fe20008000000 */
[----:B------:R-:W-:Y:S01]  /*45a0*/  UMOV UR47, UR9 ;  /* 0x00000009002f7c82 */ /* 0x000fe20008000000 */
[----:B------:R-:W-:Y:S02]  /*45b0*/  UISETP.GE.AND UP0, UPT, UR45, 0x1, UPT ;  /* 0x000000012d00788c */ /* 0x000fe4000bf06270 */
[----:B------:R-:W-:Y:S01]  /*45c0*/  UISETP.NE.AND UP4, UPT, UR45, 0x1, UPT ;  /* 0x000000012d00788c */ /* 0x000fe2000bf85270 */
[----:B------:R-:W1:Y:S01]  /*45d0*/  LDCU.64 UR22, c[0x0][0xb28] ;  /* 0x00016500ff1677ac */ /* 0x000e620008000a00 */
[----:B------:R-:W-:Y:S02]  /*45e0*/  UISETP.NE.AND UP6, UPT, UR15, 0x1, UPT ;  /* 0x000000010f00788c */ /* 0x000fe4000bfc5270 */
[----:B------:R-:W-:Y:S02]  /*45f0*/  UISETP.NE.AND UP5, UPT, UR50, 0x1, UPT ;  /* 0x000000013200788c */ /* 0x000fe4000bfa5270 */
[----:B------:R-:W-:-:S02]  /*4600*/  UPRMT UR37, UR10, 0x654, UR37 ;  /* 0x000006540a257896 */ /* 0x000fc40008000025 */
[----:B------:R-:W-:Y:S02]  /*4610*/  USHF.R.U32.HI UR52, URZ, UR49, UR6 ;  /* 0x00000031ff347299 */ /* 0x000fe40008011606 */
[----:B------:R-:W-:Y:S02]  /*4620*/  UPRMT UR46, UR10, 0x654, UR41 ;  /* 0x000006540a2e7896 */ /* 0x000fe40008000029 */
[----:B------:R-:W-:Y:S02]  /*4630*/  UPRMT UR39, UR10, 0x654, UR33 ;  /* 0x000006540a277896 */ /* 0x000fe40008000021 */
[----:B------:R-:W-:Y:S02]  /*4640*/  UPRMT UR38, UR10, 0x654, UR25 ;  /* 0x000006540a267896 */ /* 0x000fe40008000019 */
[----:B---3--:R-:W-:Y:S02]  /*4650*/  USHF.R.U32.HI UR47, URZ, UR54, UR47 ;  /* 0x00000036ff2f7299 */ /* 0x008fe4000801162f */
[----:B------:R-:W-:-:S11]  /*4660*/  UISETP.NE.AND UP3, UPT, UR4, 0x1, UPT ;  /* 0x000000010400788c */ /* 0x000fd6000bf65270 */
.L_x_96:
[C---:B------:R-:W-:Y:S02]  /*4670*/  LEA R12, R14.reuse, UR21, 0x3 ;  /* 0x000000150e0c7c11 */ /* 0x040fe4000f8e18ff */
[----:B------:R-:W-:Y:S02]  /*4680*/  SHF.L.U32 R9, R13, 0x1f, RZ ;  /* 0x0000001f0d097819 */ /* 0x000fe400000006ff */
[----:B------:R-:W-:Y:S02]  /*4690*/  LEA R10, R14, UR21, 0x4 ;  /* 0x000000150e0a7c11 */ /* 0x000fe4000f8e20ff */
[----:B------:R-:W2:Y:S02]  /*46a0*/  SYNCS.PHASECHK.TRANS64.TRYWAIT P0, [R12+URZ+0x90], R9 ;  /* 0x000090090c0075a7 */ /* 0x000ea400080011ff */
[----:B--23--:R-:W-:Y:S05]  /*46b0*/  @!P0 BRA `(.L_x_86) ;  /* 0x0000005c00988947 */ /* 0x00cfea0003800000 */
.L_x_179:
[----:B--2---:R-:W2:Y:S01]  /*46c0*/  LDS.128 R8, [R10+0x120] ;  /* 0x000120000a087984 */ /* 0x004ea20000000c00 */
[----:B------:R-:W-:Y:S01]  /*46d0*/  UISETP.GE.AND UP0, UPT, UR45, 0x1, UPT ;  /* 0x000000012d00788c */ /* 0x000fe2000bf06270 */
[----:B------:R-:W-:Y:S01]  /*46e0*/  @!PT LDS RZ, [RZ] ;  /* 0x00000000fffff984 */ /* 0x000fe20000000800 */
[----:B------:R-:W-:Y:S01]  /*46f0*/  @!PT LDS RZ, [RZ] ;  /* 0x00000000fffff984 */ /* 0x000fe20000000800 */
[----:B------:R-:W-:Y:S01]  /*4700*/  @!PT LDS RZ, [RZ] ;  /* 0x00000000fffff984 */ /* 0x000fe20000000800 */
[----:B------:R-:W-:Y:S01]  /*4710*/  @!PT LDS RZ, [RZ] ;  /* 0x00000000fffff984 */ /* 0x000fe20000000800 */
[----:B------:R3:W-:Y:S06]  /*4720*/  MEMBAR.ALL.CTA ;  /* 0x0000000000007992 */ /* 0x0007ec0000008000 */
[----:B---3--:R-:W3:Y:S01]  /*4730*/  FENCE.VIEW.ASYNC.S ;  /* 0x00000000000073c6 */ /* 0x008ee20000000000 */
[----:B--2---:R-:W-:Y:S11]  /*4740*/  LOP3.LUT P0, RZ, R10, 0x1, RZ, 0xc0, !PT ;  /* 0x000000010aff7812 */ /* 0x004ff6000780c0ff */
[----:B------:R-:W-:Y:S02]  /*4750*/  @!UPT UIADD3 URZ, UPT, UPT, URZ, URZ, URZ ;  /* 0x000000fffffff290 */ /* 0x000fe4000fffe0ff */
[----:B---3--:R-:W-:Y:S01]  /*4760*/  VOTEU.ANY UP1, P0 ;  /* 0x0000000000ff7886 */ /* 0x008fe20000020100 */
[----:B------:R-:W-:Y:S11]  /*4770*/  PLOP3.LUT P0, PT, PT, PT, UP1, 0x80, 0x8 ;  /* 0x000000000008781c */ /* 0x000ff60003f0f018 */
[----:B------:R-:W-:Y:S02]  /*4780*/  @!UPT UIADD3 URZ, UPT, UPT, URZ, URZ, URZ ;  /* 0x000000fffffff290 */ /* 0x000fe4000fffe0ff */
[----:B------:R-:W-:Y:S02]  /*4790*/  @P0 SHF.R.U32.HI R0, RZ, 0x10, R9 ;  /* 0x00000010ff000819 */ /* 0x000fe40000011609 */
[----:B------:R-:W-:Y:S02]  /*47a0*/  @P0 MOV R6, R8 ;  /* 0x0000000800060202 */ /* 0x000fe40000000f00 */
[----:B------:R-:W-:Y:S01]  /*47b0*/  @P0 R2UR UR4, R0 ;  /* 0x00000000000402ca */ /* 0x000fe200000e0000 */
[----:B------:R-:W-:Y:S01]  /*47c0*/  VIADD R0, R12, 0xa0 ;  /* 0x000000a00c007836 */ /* 0x000fe20000000000 */
[----:B------:R-:W-:Y:S02]  /*47d0*/  @P0 LOP3.LUT R8, R9, 0xffff, RZ, 0xc0, !PT ;  /* 0x0000ffff09080812 */ /* 0x000fe400078ec0ff */
[----:B------:R-:W-:Y:S02]  /*47e0*/  @P0 R2UR UR6, R6 ;  /* 0x00000000060602ca */ /* 0x000fe400000e0000 */
[----:B------:R-:W-:Y:S02]  /*47f0*/  PRMT R0, RZ, 0x654, R0 ;  /* 0x00000654ff007816 */ /* 0x000fe40000000000 */
[----:B------:R-:W-:Y:S02]  /*4800*/  @P0 R2UR UR5, R8 ;  /* 0x00000000080502ca */ /* 0x000fe400000e0000 */
[----:B------:R2:W-:Y:S03]  /*4810*/  SYNCS.ARRIVE.TRANS64.RED.A1T0 RZ, [R0+URZ], RZ ;  /* 0x000000ff00ff79a7 */ /* 0x0005e600081004ff */
[----:B------:R-:W-:Y:S04]  /*4820*/  @UP1 UMOV UR29, UR4 ;  /* 0x00000004001d1c82 */ /* 0x000fe80008000000 */
[----:B------:R-:W-:Y:S04]  /*4830*/  @UP1 UMOV UR14, UR6 ;  /* 0x00000006000e1c82 */ /* 0x000fe80008000000 */
[----:B------:R-:W-:Y:S01]  /*4840*/  @UP1 UMOV UR13, UR5 ;  /* 0x00000005000d1c82 */ /* 0x000fe20008000000 */
[----:B------:R-:W-:Y:S05]  /*4850*/  BRA.U !UP0, `(.L_x_87) ;  /* 0x0000000108a47547 */ /* 0x000fea000b800000 */
[----:B------:R-:W-:Y:S02]  /*4860*/  UIMAD.WIDE.U32 UR16, UR13, UR51, URZ ;  /* 0x000000330d1072a5 */ /* 0x000fe4000f8e00ff */
[----:B------:R-:W-:Y:S02]  /*4870*/  UIMAD.WIDE.U32 UR18, UR14, UR48, URZ ;  /* 0x000000300e1272a5 */ /* 0x000fe4000f8e00ff */
[----:B------:R-:W-:Y:S02]  /*4880*/  USEL UR4, UR30, UR47, !UP5 ;  /* 0x0000002f1e047287 */ /* 0x000fe4000e800000 */
[----:B------:R-:W-:Y:S02]  /*4890*/  USEL UR7, UR31, UR52, !UP6 ;  /* 0x000000341f077287 */ /* 0x000fe4000f000000 */
[----:B-1----:R-:W-:Y:S02]  /*48a0*/  UIMAD.WIDE.U32 UR8, UR4, UR22, URZ ;  /* 0x00000016040872a5 */ /* 0x002fe4000f8e00ff */
[----:B------:R-:W-:Y:S01]  /*48b0*/  UIMAD.WIDE.U32 UR10, UR7, UR22, URZ ;  /* 0x00000016070a72a5 */ /* 0x000fe2000f8e00ff */
[----:B------:R-:W-:Y:S02]  /*48c0*/  UMOV UR5, UR17 ;  /* 0x0000001100057c82 */ /* 0x000fe40008000000 */
[----:B------:R-:W-:Y:S03]  /*48d0*/  USHF.R.U32.HI UR6, URZ, UR54, UR5 ;  /* 0x00000036ff067299 */ /* 0x000fe60008011605 */
[----:B------:R-:W-:Y:S01]  /*48e0*/  UMOV UR5, UR19 ;  /* 0x0000001300057c82 */ /* 0x000fe20008000000 */
[----:B------:R-:W-:Y:S02]  /*48f0*/  USEL UR6, UR13, UR6, !UP5 ;  /* 0x000000060d067287 */ /* 0x000fe4000e800000 */
[----:B------:R-:W-:Y:S03]  /*4900*/  USHF.R.U32.HI UR12, URZ, UR49, UR5 ;  /* 0x00000031ff0c7299 */ /* 0x000fe60008011605 */
[----:B------:R-:W-:Y:S02]  /*4910*/  UMOV UR5, UR9 ;  /* 0x0000000900057c82 */ /* 0x000fe40008000000 */
[----:B------:R-:W-:Y:S03]  /*4920*/  @UP4 USHF.R.U32.HI UR4, URZ, UR23, UR5 ;  /* 0x00000017ff044299 */ /* 0x000fe60008011605 */
[----:B------:R-:W-:Y:S01]  /*4930*/  UMOV UR5, UR11 ;  /* 0x0000000b00057c82 */ /* 0x000fe20008000000 */
[----:B------:R-:W-:Y:S02]  /*4940*/  UIMAD UR4, UR45, UR4, URZ ;  /* 0x000000042d0472a4 */ /* 0x000fe4000f8e02ff */
[----:B------:R-:W-:Y:S02]  /*4950*/  @UP4 USHF.R.U32.HI UR7, URZ, UR23, UR5 ;  /* 0x00000017ff074299 */ /* 0x000fe40008011605 */
[----:B------:R-:W-:Y:S02]  /*4960*/  UIMAD.WIDE.U32 UR10, UR6, UR22, URZ ;  /* 0x00000016060a72a5 */ /* 0x000fe4000f8e00ff */
[----:B------:R-:W-:Y:S02]  /*4970*/  USEL UR5, UR14, UR12, !UP6 ;  /* 0x0000000c0e057287 */ /* 0x000fe4000f000000 */
[----:B------:R-:W-:Y:S02]  /*4980*/  UIMAD UR8, UR45, UR7, URZ ;  /* 0x000000072d0872a4 */ /* 0x000fe4000f8e02ff */
[----:B------:R-:W-:Y:S03]  /*4990*/  UISETP.GE.AND UP0, UPT, UR6, UR4, UPT ;  /* 0x000000040600728c */ /* 0x000fe6000bf06270 */
[----:B------:R-:W-:Y:S01]  /*49a0*/  UMOV UR4, UR11 ;  /* 0x0000000b00047c82 */ /* 0x000fe20008000000 */
[----:B------:R-:W-:Y:S02]  /*49b0*/  UISETP.GE.OR UP0, UPT, UR5, UR8, UP0 ;  /* 0x000000080500728c */ /* 0x000fe40008706670 */
[----:B------:R-:W-:Y:S02]  /*49c0*/  USHF.R.U32.HI UR4, URZ, UR23, UR4 ;  /* 0x00000017ff047299 */ /* 0x000fe40008011604 */
[----:B------:R-:W-:Y:S02]  /*49d0*/  UIMAD.WIDE.U32 UR8, UR5, UR22, URZ ;  /* 0x00000016050872a5 */ /* 0x000fe4000f8e00ff */
[----:B------:R-:W-:Y:S04]  /*49e0*/  USEL UR10, UR6, UR4, !UP4 ;  /* 0x00000004060a7287 */ /* 0x000fe8000e000000 */
[----:B------:R-:W-:Y:S01]  /*49f0*/  UIADD3 UR11, UPT, UPT, -UR10, URZ, URZ ;  /* 0x000000ff0a0b7290 */ /* 0x000fe2000fffe1ff */
[----:B------:R-:W-:Y:S02]  /*4a00*/  @!UP0 UMOV UR4, UR9 ;  /* 0x0000000900048c82 */ /* 0x000fe40008000000 */
[----:B------:R-:W-:Y:S02]  /*4a10*/  @!UP0 USHF.R.U32.HI UR4, URZ, UR23, UR4 ;  /* 0x00000017ff048299 */ /* 0x000fe40008011604 */
[----:B------:R-:W-:Y:S02]  /*4a20*/  UIMAD UR8, UR45, UR11, UR6 ;  /* 0x0000000b2d0872a4 */ /* 0x000fe4000f8e0206 */
[----:B------:R-:W-:Y:S04]  /*4a30*/  @!UP0 USEL UR4, UR5, UR4, !UP4 ;  /* 0x0000000405048287 */ /* 0x000fe8000e000000 */
[----:B------:R-:W-:Y:S02]  /*4a40*/  @!UP0 UIMAD UR7, UR7, UR8, UR4 ;  /* 0x00000008070782a4 */ /* 0x000fe4000f8e0204 */
[----:B------:R-:W-:Y:S02]  /*4a50*/  @!UP0 UIADD3 UR9, UPT, UPT, UR10, -UR4, URZ ;  /* 0x800000040a098290 */ /* 0x000fe4000fffe0ff */
[----:B------:R-:W-:Y:S02]  /*4a60*/  UIADD3 UR8, UPT, UPT, -UR6, URZ, URZ ;  /* 0x000000ff06087290 */ /* 0x000fe4000fffe1ff */
[----:B------:R-:W-:Y:S02]  /*4a70*/  UIADD3 UR4, UPT, UPT, -UR5, URZ, URZ ;  /* 0x000000ff05047290 */ /* 0x000fe4000fffe1ff */
[----:B------:R-:W-:Y:S03]  /*4a80*/  @!UP0 UIMAD UR6, UR9, UR45, UR5 ;  /* 0x0000002d090682a4 */ /* 0x000fe6000f8e0205 */
[----:B------:R-:W-:Y:S01]  /*4a90*/  @!UP0 UMOV UR5, UR7 ;  /* 0x0000000700058c82 */ /* 0x000fe20008000000 */
[----:B------:R-:W-:Y:S02]  /*4aa0*/  UIMAD UR7, UR15, UR4, UR14 ;  /* 0x000000040f0772a4 */ /* 0x000fe4000f8e020e */
[----:B------:R-:W-:Y:S02]  /*4ab0*/  UIMAD UR4, UR50, UR8, UR13 ;  /* 0x00000008320472a4 */ /* 0x000fe4000f8e020d */
[----:B------:R-:W-:Y:S02]  /*4ac0*/  UIMAD UR14, UR5, UR15, UR7 ;  /* 0x0000000f050e72a4 */ /* 0x000fe4000f8e0207 */
[----:B------:R-:W-:Y:S11]  /*4ad0*/  UIMAD UR13, UR6, UR50, UR4 ;  /* 0x00000032060d72a4 */ /* 0x000ff6000f8e0204 */
[----:B------:R-:W-:Y:S01]  /*4ae0*/  @!UPT UIADD3 URZ, UPT, UPT, URZ, URZ, URZ ;  /* 0x000000fffffff290 */ /* 0x000fe2000fffe0ff */
.L_x_87:
[----:B------:R-:W3:Y:S01]  /*4af0*/  @!UP3 LDCU.128 UR8, c[0x0][0xb10] ;  /* 0x00016200ff08b7ac */ /* 0x000ee20008000c00 */
[C---:B------:R-:W-:Y:S02]  /*4b00*/  ISETP.NE.U32.AND P1, PT, R4.reuse, RZ, PT ;  /* 0x000000ff0400720c */ /* 0x040fe40003f25070 */
[----:B------:R-:W-:Y:S02]  /*4b10*/  ISETP.NE.U32.AND P0, PT, R4, RZ, PT ;  /* 0x000000ff0400720c */ /* 0x000fe40003f05070 */
[C---:B------:R-:W-:Y:S02]  /*4b20*/  ISETP.NE.AND.EX P1, PT, R5.reuse, RZ, PT, P1 ;  /* 0x000000ff0500720c */ /* 0x040fe40003f25310 */
[----:B------:R-:W-:Y:S01]  /*4b30*/  ISETP.NE.AND.EX P0, PT, R5, RZ, PT, P0 ;  /* 0x000000ff0500720c */ /* 0x000fe20003f05300 */
[----:B------:R-:W4:Y:S01]  /*4b40*/  @!UP3 LDCU UR5, c[0x0][0xb0c] ;  /* 0x00016180ff05b7ac */ /* 0x000f220008000800 */
[----:B------:R-:W-:Y:S01]  /*4b50*/  SHF.L.U32 R9, R15, 0x1f, RZ ;  /* 0x0000001f0f097819 */ /* 0x000fe200000006ff */
[----:B------:R-:W-:Y:S02]  /*4b60*/  USHF.L.U32 UR42, UR32, 0x8, URZ ;  /* 0x00000008202a7899 */ /* 0x000fe400080006ff */
[----:B------:R-:W-:Y:S02]  /*4b70*/  USHF.L.U32 UR43, UR20, 0x6, URZ ;  /* 0x00000006142b7899 */ /* 0x000fe400080006ff */
[----:B---3--:R-:W-:Y:S07]  /*4b80*/  UIMAD.WIDE.U32 UR6, UR14, UR8, URZ ;  /* 0x000000080e0672a5 */ /* 0x008fee000f8e00ff */
[----:B------:R-:W-:Y:S01]  /*4b90*/  @!UP3 UMOV UR4, UR7 ;  /* 0x000000070004bc82 */ /* 0x000fe20008000000 */
[----:B----4-:R-:W-:Y:S02]  /*4ba0*/  @!UP3 UISETP.NE.AND UP0, UPT, UR5, 0x1, UPT ;  /* 0x000000010500b88c */ /* 0x010fe4000bf05270 */
[----:B------:R-:W-:Y:S02]  /*4bb0*/  @!UP3 USHF.R.U32.HI UR4, URZ, UR9, UR4 ;  /* 0x00000009ff04b299 */ /* 0x000fe40008011604 */
[----:B------:R-:W-:Y:S02]  /*4bc0*/  UIMAD.WIDE.U32 UR6, UR13, UR11, URZ ;  /* 0x0000000b0d0672a5 */ /* 0x000fe4000f8e00ff */
[----:B------:R-:W-:Y:S02]  /*4bd0*/  @!UP3 USEL UR8, UR14, UR4, !UP0 ;  /* 0x000000040e08b287 */ /* 0x000fe4000c000000 */
[----:B------:R-:W-:Y:S03]  /*4be0*/  @!UP3 UISETP.NE.AND UP0, UPT, UR10, 0x1, UPT ;  /* 0x000000010a00b88c */ /* 0x000fe6000bf05270 */
[----:B------:R-:W-:Y:S02]  /*4bf0*/  @!UP3 UMOV UR6, UR7 ;  /* 0x000000070006bc82 */ /* 0x000fe40008000000 */
[----:B------:R-:W3:Y:S02]  /*4c00*/  @!UP3 LDCU UR4, c[0x0][0xb20] ;  /* 0x00016400ff04b7ac */ /* 0x000ee40008000800 */
[----:B---3--:R-:W-:Y:S04]  /*4c10*/  @!UP3 USHF.R.U32.HI UR6, URZ, UR4, UR6 ;  /* 0x00000004ff06b299 */ /* 0x008fe80008011606 */
[----:B------:R-:W-:Y:S04]  /*4c20*/  @!UP3 USEL UR6, UR13, UR6, !UP0 ;  /* 0x000000060d06b287 */ /* 0x000fe8000c000000 */
[----:B------:R-:W-:Y:S02]  /*4c30*/  @!UP3 UIADD3 UR4, UPT, UPT, -UR8, UR6, URZ ;  /* 0x000000060804b290 */ /* 0x000fe4000fffe1ff */
[----:B------:R-:W-:Y:S02]  /*4c40*/  @!UP3 UIADD3 UR6, UPT, UPT, UR8, -UR6, URZ ;  /* 0x800000060806b290 */ /* 0x000fe4000fffe0ff */
[----:B------:R-:W-:Y:S02]  /*4c50*/  @!UP3 UIMAD UR14, UR4, UR5, UR14 ;  /* 0x00000005040eb2a4 */ /* 0x000fe4000f8e020e */
[----:B------:R-:W-:Y:S01]  /*4c60*/  @!UP3 UIMAD UR13, UR6, UR10, UR13 ;  /* 0x0000000a060db2a4 */ /* 0x000fe2000f8e020d */
[----:B------:R-:W-:Y:S11]  /*4c70*/  BRA.U UP2, `(.L_x_88) ;  /* 0x0000000102107547 */ /* 0x000ff6000b800000 */
[----:B--2---:R-:W-:Y:S04]  /*4c80*/  MOV R0, UR53 ;  /* 0x0000003500007c02 */ /* 0x004fe80008000f00 */
[----:B------:R-:W-:Y:S04]  /*4c90*/  SHF.L.U32 R11, R0, 0x1f, RZ ;  /* 0x0000001f000b7819 */ /* 0x000fe800000006ff */
[----:B------:R-:W2:Y:S02]  /*4ca0*/  SYNCS.PHASECHK.TRANS64.TRYWAIT P2, [UR21+0x88], R11 ;  /* 0x0000880bff0075a7 */ /* 0x000ea40008041115 */
[----:B--2---:R-:W-:Y:S05]  /*4cb0*/  @!P2 BRA `(.L_x_89) ;  /* 0x00000058002ca947 */ /* 0x004fea0003800000 */
.L_x_88:
[----:B------:R-:W-:Y:S05]  /*4cc0*/  @!P1 BRA `(.L_x_90) ;  /* 0x0000000000309947 */ /* 0x000fea0003800000 */
[----:B------:R-:W-:Y:S01]  /*4cd0*/  ISETP.NE.U32.AND P1, PT, R2, RZ, PT ;  /* 0x000000ff0200720c */ /* 0x000fe20003f25070 */
[----:B------:R-:W3:Y:S01]  /*4ce0*/  LDCU.64 UR4, c[0x0][0x358] ;  /* 0x00006b00ff0477ac */ /* 0x000ee20008000a00 */
[----:B------:R-:W-:Y:S02]  /*4cf0*/  IMAD.MOV.U32 R80, RZ, RZ, 0x1 ;  /* 0x00000001ff507424 */ /* 0x000fe400078e00ff */
[----:B------:R-:W-:Y:S11]  /*4d00*/  ISETP.NE.AND.EX P1, PT, R3, RZ, PT, P1 ;  /* 0x000000ff0300720c */ /* 0x000ff60003f25310 */
[----:B------:R-:W-:Y:S02]  /*4d10*/  @!UPT UIADD3 URZ, UPT, UPT, URZ, URZ, URZ ;  /* 0x000000fffffff290 */ /* 0x000fe4000fffe0ff */
[----:B--2---:R-:W2:Y:S01]  /*4d20*/  @P1 LDC.64 R10, c[0x0][0x888] ;  /* 0x00022200ff0a1b82 */ /* 0x004ea20000000a00 */
[----:B------:R-:W-:Y:S04]  /*4d30*/  @P1 IMAD R0, R4, UR36, RZ ;  /* 0x0000002404001c24 */ /* 0x000fe8000f8e02ff */
[----:B--2---:R-:W-:Y:S04]  /*4d40*/  @P1 IMAD.WIDE R10, R0, 0x4, R10 ;  /* 0x00000004000a1825 */ /* 0x004fe800078e020a */
[----:B------:R-:W-:Y:S01]  /*4d50*/  HFMA2 R0, -RZ, RZ, 0, 5.9604644775390625e-08 ;  /* 0x00000001ff007431 */ /* 0x000fe200000001ff */
[----:B---3-5:R3:W5:Y:S04]  /*4d60*/  @P1 LDG.E R41, desc[UR4][R10.64] ;  /* 0x000000040a291981 */ /* 0x028768000c1e1900 */
[----:B------:R-:W-:Y:S01]  /*4d70*/  @!P1 PRMT R80, R0, 0x7610, R80 ;  /* 0x0000761000509816 */ /* 0x000fe20000000050 */
[----:B---3--:R-:W4:Y:S06]  /*4d80*/  @!P1 LDC R41, c[0x0][0x880] ;  /* 0x00022000ff299b82 */ /* 0x008f2c0000000800 */
.L_x_90:
[----:B----45:R-:W-:Y:S01]  /*4d90*/  @!P0 FSETP.EQ.AND P1, PT, R41, RZ, PT ;  /* 0x000000ff2900820b */ /* 0x030fe20003f22000 */
[----:B------:R-:W-:Y:S01]  /*4da0*/  @!UPT UIADD3 URZ, UPT, UPT, URZ, URZ, URZ ;  /* 0x000000fffffff290 */ /* 0x000fe2000fffe0ff */
[----:B------:R-:W-:Y:S11]  /*4db0*/  @!P0 BRA `(.L_x_91) ;  /* 0x0000000000188947 */ /* 0x000ff60003800000 */
[----:B------:R-:W-:Y:S02]  /*4dc0*/  LOP3.LUT P0, RZ, R80, 0xff, RZ, 0xc0, !PT ;  /* 0x000000ff50ff7812 */ /* 0x000fe4000780c0ff */
[----:B------:R-:W-:Y:S04]  /*4dd0*/  ISETP.NE.U32.AND P1, PT, R2, RZ, PT ;  /* 0x000000ff0200720c */ /* 0x000fe80003f25070 */
[----:B------:R-:W-:Y:S04]  /*4de0*/  ISETP.NE.AND.EX P1, PT, R3, RZ, PT, P1 ;  /* 0x000000ff0300720c */ /* 0x000fe80003f25310 */
[----:B------:R-:W-:Y:S03]  /*4df0*/  PLOP3.LUT P1, PT, P1, PT, PT, 0x8, 0x80 ;  /* 0x000000000080781c */ /* 0x000fe60000f2e170 */
[----:B------:R-:W-:Y:S11]  /*4e00*/  @P0 FSETP.EQ.AND P1, PT, R41, RZ, PT ;  /* 0x000000ff2900020b */ /* 0x000ff60003f22000 */
[----:B------:R-:W-:Y:S02]  /*4e10*/  @!UPT UIADD3 URZ, UPT, UPT, URZ, URZ, URZ ;  /* 0x000000fffffff290 */ /* 0x000fe4000fffe0ff */
.L_x_91:
[----:B------:R-:W3:Y:S01]  /*4e20*/  SYNCS.PHASECHK.TRANS64.TRYWAIT P2, [UR21+0x60], R9 ;  /* 0x00006009ff0075a7 */ /* 0x000ee20008041115 */
[----:B------:R-:W-:Y:S04]  /*4e30*/  ELECT P0, URZ, PT ;  /* 0x0000000000ff782f */ /* 0x000fe80003800000 */
[----:B------:R-:W-:Y:S11]  /*4e40*/  PLOP3.LUT P1, PT, P1, P0, PT, 0xf2, 0x2f ;  /* 0x00000000002f781c */ /* 0x000ff60000f21e72 */
[----:B------:R-:W-:Y:S02]  /*4e50*/  @!UPT UIADD3 URZ, UPT, UPT, URZ, URZ, URZ ;  /* 0x000000fffffff290 */ /* 0x000fe4000fffe0ff */
[----:B------:R-:W-:Y:S05]  /*4e60*/  @!P1 IADD3 R8, P0, PT, R16, 0x580, RZ ;  /* 0x0000058010089810 */ /* 0x000fea0007f1e0ff */
[----:B------:R-:W-:Y:S01]  /*4e70*/  @!P1 IMAD.X R6, RZ, RZ, R17, P0 ;  /* 0x000000ffff069224 */ /* 0x000fe200000e0611 */
[----:B---3--:R-:W-:Y:S07]  /*4e80*/  @!P2 BRA `(.L_x_92) ;  /* 0x0000005400d0a947 */ /* 0x008fee0003800000 */
.L_x_182:
[----:B------:R-:W-:Y:S01]  /*4e90*/  @!P1 R2UR UR5, R8 ;  /* 0x00000000080592ca */ /* 0x000fe200000e0000 */
[----:B------:R-:W-:Y:S01]  /*4ea0*/  VOTEU.ALL UP0, P1 ;  /* 0x0000000000ff7886 */ /* 0x000fe20000800000 */
[----:B------:R-:W-:Y:S01]  /*4eb0*/  @!P1 R2UR UR4, R6 ;  /* 0x00000000060492ca */ /* 0x000fe200000e0000 */
[----:B------:R-:W-:Y:S01]  /*4ec0*/  UMOV UR6, 0x0 ;  /* 0x0000000000067882 */ /* 0x000fe20000000000 */
[----:B------:R-:W-:Y:S01]  /*4ed0*/  UMOV UR7, 0x10000000 ;  /* 0x1000000000077882 */ /* 0x000fe20000000000 */
[----:B------:R-:W-:Y:S01]  /*4ee0*/  UMOV UR44, UR36 ;  /* 0x00000024002c7c82 */ /* 0x000fe20008000000 */
[----:B------:R-:W-:Y:S01]  /*4ef0*/  @!UP0 UIADD3 UR40, UPT, UPT, UR21, 0x200, URZ ;  /* 0x0000020015288890 */ /* 0x000fe2000fffe0ff */
[----:B--2---:R-:W-:Y:S01]  /*4f00*/  @!P1 IMAD.MOV.U32 R0, RZ, RZ, 0x2000 ;  /* 0x00002000ff009424 */ /* 0x004fe200078e00ff */
[----:B------:R-:W-:Y:S01]  /*4f10*/  @!UP0 UIADD3 UR10, UPT, UPT, UR42, 0x80, URZ ;  /* 0x000000802a0a8890 */ /* 0x000fe2000fffe0ff */
[----:B------:R-:W-:Y:S01]  /*4f20*/  @!P1 IADD3 R8, P0, PT, R16, 0x580, RZ ;  /* 0x0000058010089810 */ /* 0x000fe20007f1e0ff */
[----:B------:R-:W-:Y:S01]  /*4f30*/  @!UP0 UIADD3 UR8, UPT, UPT, UR21, 0x1200, URZ ;  /* 0x0000120015088890 */ /* 0x000fe2000fffe0ff */
[----:B------:R-:W-:Y:S02]  /*4f40*/  VOTEU.ALL UP0, P1 ;  /* 0x0000000000ff7886 */ /* 0x000fe40000800000 */
[----:B------:R-:W-:Y:S01]  /*4f50*/  IMAD.U32 R10, RZ, RZ, UR5 ;  /* 0x00000005ff0a7e24 */ /* 0x000fe2000f8e00ff */
[----:B------:R-:W-:Y:S01]  /*4f60*/  UMOV UR9, UR41 ;  /* 0x0000002900097c82 */ /* 0x000fe20008000000 */
[----:B------:R-:W-:Y:S01]  /*4f70*/  IMAD.U32 R11, RZ, RZ, UR4 ;  /* 0x00000004ff0b7e24 */ /* 0x000fe2000f8e00ff */
[----:B------:R-:W-:Y:S01]  /*4f80*/  UMOV UR11, UR43 ;  /* 0x0000002b000b7c82 */ /* 0x000fe20008000000 */
[----:B------:R-:W-:Y:S01]  /*4f90*/  UMOV UR12, UR36 ;  /* 0x00000024000c7c82 */ /* 0x000fe20008000000 */
[----:B------:R-:W-:Y:S01]  /*4fa0*/  @!P1 R2UR UR4, R10 ;  /* 0x000000000a0492ca */ /* 0x000fe200000e0000 */
[----:B------:R-:W-:Y:S01]  /*4fb0*/  @!P1 IMAD.X R6, RZ, RZ, R17, P0 ;  /* 0x000000ffff069224 */ /* 0x000fe200000e0611 */
[----:B------:R-:W-:Y:S11]  /*4fc0*/  @!P1 R2UR UR5, R11 ;  /* 0x000000000b0592ca */ /* 0x000ff600000e0000 */
[----:B------:R-:W-:Y:S02]  /*4fd0*/  @!UPT UIADD3 URZ, UPT, UPT, URZ, URZ, URZ ;  /* 0x000000fffffff290 */ /* 0x000fe4000fffe0ff */
[----:B------:R2:W-:Y:S01]  /*4fe0*/  @!UP0 UTMALDG.3D [UR40], [UR4], desc[UR6] ;  /* 0x00000628040085b4 */ /* 0x0005e20008011000 */
[----:B------:R-:W-:Y:S05]  /*4ff0*/  VOTEU.ALL UP0, P1 ;  /* 0x0000000000ff7886 */ /* 0x000fea0000800000 */
[----:B------:R2:W-:Y:S01]  /*5000*/  @!UP0 UTMALDG.3D [UR8], [UR4], desc[UR6] ;  /* 0x00000608040085b4 */ /* 0x0005e20008011000 */
[----:B------:R2:W-:Y:S01]  /*5010*/  @!P1 SYNCS.ARRIVE.TRANS64.RED.A0TR RZ, [UR21+0x40], R0 ;  /* 0x00004000ffff99a7 */ /* 0x0005e20008300415 */
[----:B------:R-:W-:Y:S01]  /*5020*/  SYNCS.ARRIVE.TRANS64.RED.A1T0 RZ, [UR46], RZ ;  /* 0x000000ffffff79a7 */ /* 0x000fe2000810042e */
[----:B------:R-:W3:Y:S02]  /*5030*/  SYNCS.PHASECHK.TRANS64.TRYWAIT P2, [UR21+0x68], R9 ;  /* 0x00006809ff0075a7 */ /* 0x000ee40008041115 */
[----:B--23--:R-:W-:Y:S05]  /*5040*/  @!P2 BRA `(.L_x_93) ;  /* 0x000000540078a947 */ /* 0x00cfea0003800000 */
.L_x_184:
        /* <DEDUP_REMOVED lines=10> */
[----:B------:R-:W-:Y:S02]  /*50f0*/  @!UP0 UIADD3 UR10, UPT, UPT, UR42, 0xa0, URZ ;  /* 0x000000a02a0a8890 */ /* 0x000fe4000fffe0ff */
[----:B------:R-:W-:Y:S01]  /*5100*/  @!UP0 UIADD3 UR8, UPT, UPT, UR21, 0x3200, URZ ;  /* 0x0000320015088890 */ /* 0x000fe2000fffe0ff */
[----:B------:R-:W-:Y:S01]  /*5110*/  IMAD.U32 R10, RZ, RZ, UR5 ;  /* 0x00000005ff0a7e24 */ /* 0x000fe2000f8e00ff */
[----:B------:R-:W-:Y:S01]  /*5120*/  VOTEU.ALL UP0, P1 ;  /* 0x0000000000ff7886 */ /* 0x000fe20000800000 */
[----:B------:R-:W-:Y:S01]  /*5130*/  IMAD.U32 R11, RZ, RZ, UR4 ;  /* 0x00000004ff0b7e24 */ /* 0x000fe2000f8e00ff */
[----:B------:R-:W-:Y:S01]  /*5140*/  UMOV UR9, UR33 ;  /* 0x0000002100097c82 */ /* 0x000fe20008000000 */
[----:B------:R-:W-:Y:S01]  /*5150*/  UMOV UR11, UR43 ;  /* 0x0000002b000b7c82 */ /* 0x000fe20008000000 */
[----:B------:R-:W-:Y:S01]  /*5160*/  @!P1 R2UR UR4, R10 ;  /* 0x000000000a0492ca */ /* 0x000fe200000e0000 */
[----:B------:R-:W-:Y:S01]  /*5170*/  UMOV UR12, UR36 ;  /* 0x00000024000c7c82 */ /* 0x000fe20008000000 */
[----:B------:R-:W-:Y:S01]  /*5180*/  @!P1 R2UR UR5, R11 ;  /* 0x000000000b0592ca */ /* 0x000fe200000e0000 */
[----:B------:R-:W-:Y:S11]  /*5190*/  @!P1 IMAD.X R6, RZ, RZ, R17, P0 ;  /* 0x000000ffff069224 */ /* 0x000ff600000e0611 */
[----:B------:R-:W-:Y:S01]  /*51a0*/  @!UPT UIADD3 URZ, UPT, UPT, URZ, URZ, URZ ;  /* 0x000000fffffff290 */ /* 0x000fe2000fffe0ff */
[----:B------:R2:W-:Y:S01]  /*51b0*/  @!UP0 UTMALDG.3D [UR32], [UR4], desc[UR6] ;  /* 0x00000620040085b4 */ /* 0x0005e20008011000 */
[----:B------:R-:W-:Y:S05]  /*51c0*/  VOTEU.ALL UP0, P1 ;  /* 0x0000000000ff7886 */ /* 0x000fea0000800000 */
[----:B------:R2:W-:Y:S01]  /*51d0*/  @!UP0 UTMALDG.3D [UR8], [UR4], desc[UR6] ;  /* 0x00000608040085b4 */ /* 0x0005e20008011000 */
[----:B------:R2:W-:Y:S01]  /*51e0*/  @!P1 SYNCS.ARRIVE.TRANS64.RED.A0TR RZ, [UR21+0x48], R0 ;  /* 0x00004800ffff99a7 */ /* 0x0005e20008300415 */
[----:B------:R-:W-:Y:S01]  /*51f0*/  SYNCS.ARRIVE.TRANS64.RED.A1T0 RZ, [UR39], RZ ;  /* 0x000000ffffff79a7 */ /* 0x000fe20008100427 */
[----:B------:R-:W3:Y:S02]  /*5200*/  SYNCS.PHASECHK.TRANS64.TRYWAIT P2, [UR21+0x70], R9 ;  /* 0x00007009ff0075a7 */ /* 0x000ee40008041115 */
[----:B--23--:R-:W-:Y:S05]  /*5210*/  @!P2 BRA `(.L_x_94) ;  /* 0x00000054001ca947 */ /* 0x00cfea0003800000 */
.L_x_186:
        /* <DEDUP_REMOVED lines=9> */
[----:B------:R-:W-:Y:S01]  /*52b0*/  VIADD R14, R14, 0x1 ;  /* 0x000000010e0e7836 */ /* 0x000fe20000000000 */
        /* <DEDUP_REMOVED lines=10> */
[----:B------:R-:W-:Y:S11]  /*5360*/  UMOV UR12, UR36 ;  /* 0x00000024000c7c82 */ /* 0x000ff60008000000 */
        /* <DEDUP_REMOVED lines=8> */
.L_x_188:
[----:B------:R-:W-:Y:S01]  /*53f0*/  UPLOP3.LUT UP2, UPT, UPT, UPT, UPT, 0x80, 0x8 ;  /* 0x000000000008789c */ /* 0x000fe20003f4f070 */
[----:B------:R-:W-:Y:S01]  /*5400*/  @!P1 IADD3 R6, P0, PT, R16, 0x580, RZ ;  /* 0x0000058010069810 */ /* 0x000fe20007f1e0ff */
[----:B------:R-:W-:Y:S01]  /*5410*/  UMOV UR6, 0x0 ;  /* 0x0000000000067882 */ /* 0x000fe20000000000 */
[----:B------:R-:W-:Y:S01]  /*5420*/  UMOV UR7, 0x10000000 ;  /* 0x1000000000077882 */ /* 0x000fe20000000000 */
[----:B------:R-:W-:Y:S01]  /*5430*/  VOTEU.ALL UP0, P1 ;  /* 0x0000000000ff7886 */ /* 0x000fe20000800000 */
[----:B------:R-:W-:Y:S01]  /*5440*/  @!P1 R2UR UR5, R6 ;  /* 0x00000000060592ca */ /* 0x000fe200000e0000 */
[----:B--2---:R-:W-:Y:S01]  /*5450*/  @!P1 IMAD.X R0, RZ, RZ, R17, P0 ;  /* 0x000000ffff009224 */ /* 0x004fe200000e0611 */
[----:B------:R-:W-:Y:S01]  /*5460*/  UMOV UR19, UR43 ;  /* 0x0000002b00137c82 */ /* 0x000fe20008000000 */
[----:B------:R-:W-:Y:S01]  /*5470*/  UMOV UR20, UR36 ;  /* 0x0000002400147c82 */ /* 0x000fe20008000000 */
[----:B------:R-:W-:Y:S01]  /*5480*/  @!UP0 UIADD3 UR18, UPT, UPT, UR42, 0x60, URZ ;  /* 0x000000602a128890 */ /* 0x000fe2000fffe0ff */
[----:B------:R-:W-:Y:S01]  /*5490*/  R2UR UR26, R82 ;  /* 0x00000000521a72ca */ /* 0x000fe200000e0000 */
[----:B------:R-:W-:Y:S01]  /*54a0*/  @!UP0 UIADD3 UR16, UPT, UPT, UR21, 0x6200, URZ ;  /* 0x0000620015108890 */ /* 0x000fe2000fffe0ff */
[----:B------:R-:W-:Y:S01]  /*54b0*/  @!P1 R2UR UR4, R0 ;  /* 0x00000000000492ca */ /* 0x000fe200000e0000 */
[----:B------:R-:W-:Y:S01]  /*54c0*/  @!UP0 UIADD3 UR17, UPT, UPT, UR21, 0x58, URZ ;  /* 0x0000005815118890 */ /* 0x000fe2000fffe0ff */
[----:B------:R-:W-:Y:S01]  /*54d0*/  R2UR UR24, R83 ;  /* 0x00000000531872ca */ /* 0x000fe200000e0000 */
[----:B------:R-:W-:Y:S01]  /*54e0*/  @!UP0 UIADD3 UR10, UPT, UPT, UR42, 0xe0, URZ ;  /* 0x000000e02a0a8890 */ /* 0x000fe2000fffe0ff */
[----:B------:R-:W-:Y:S01]  /*54f0*/  ISETP.NE.AND P0, PT, R14, 0x2, PT ;  /* 0x000000020e00780c */ /* 0x000fe20003f05270 */
[----:B------:R-:W-:Y:S01]  /*5500*/  @!UP0 UIADD3 UR8, UPT, UPT, UR21, 0x7200, URZ ;  /* 0x0000720015088890 */ /* 0x000fe2000fffe0ff */
[----:B------:R-:W-:Y:S01]  /*5510*/  IMAD.U32 R8, RZ, RZ, UR5 ;  /* 0x00000005ff087e24 */ /* 0x000fe2000f8e00ff */
[----:B------:R-:W-:Y:S01]  /*5520*/  VOTEU.ALL UP0, P1 ;  /* 0x0000000000ff7886 */ /* 0x000fe20000800000 */
[----:B------:R-:W-:Y:S01]  /*5530*/  UMOV UR11, UR43 ;  /* 0x0000002b000b7c82 */ /* 0x000fe20008000000 */
[----:B------:R-:W-:Y:S01]  /*5540*/  UMOV UR12, UR36 ;  /* 0x00000024000c7c82 */ /* 0x000fe20008000000 */
[----:B------:R-:W-:Y:S01]  /*5550*/  UMOV UR9, UR17 ;  /* 0x0000001100097c82 */ /* 0x000fe20008000000 */
[----:B------:R-:W-:Y:S01]  /*5560*/  SEL R0, RZ, 0x1, P0 ;  /* 0x00000001ff007807 */ /* 0x000fe20000000000 */
[----:B------:R-:W-:Y:S01]  /*5570*/  UIADD3 UR32, UPT, UPT, UR13, UR26, URZ ;  /* 0x0000001a0d207290 */ /* 0x000fe2000fffe0ff */
[----:B------:R-:W-:Y:S01]  /*5580*/  IMAD.U32 R9, RZ, RZ, UR4 ;  /* 0x00000004ff097e24 */ /* 0x000fe2000f8e00ff */
[----:B------:R-:W-:Y:S01]  /*5590*/  @!P1 R2UR UR4, R8 ;  /* 0x00000000080492ca */ /* 0x000fe200000e0000 */
[----:B------:R-:W-:Y:S01]  /*55a0*/  UMOV UR36, UR29 ;  /* 0x0000001d00247c82 */ /* 0x000fe20008000000 */
[----:B------:R-:W-:Y:S02]  /*55b0*/  LOP3.LUT R13, R13, R0, RZ, 0x3c, !PT ;  /* 0x000000000d0d7212 */ /* 0x000fe400078e3cff */
[----:B------:R-:W-:Y:S02]  /*55c0*/  @!P1 R2UR UR5, R9 ;  /* 0x00000000090592ca */ /* 0x000fe400000e0000 */
[----:B------:R-:W-:Y:S02]  /*55d0*/  LOP3.LUT R15, R15, 0x1, RZ, 0x3c, !PT ;  /* 0x000000010f0f7812 */ /* 0x000fe400078e3cff */
[----:B------:R-:W-:Y:S09]  /*55e0*/  SEL R14, R14, RZ, P0 ;  /* 0x000000ff0e0e7207 */ /* 0x000ff20000000000 */
[----:B------:R2:W-:Y:S01]  /*55f0*/  @!UP0 UTMALDG.3D [UR16], [UR4], desc[UR6] ;  /* 0x00000610040085b4 */ /* 0x0005e20008011000 */
[----:B------:R-:W-:Y:S05]  /*5600*/  VOTEU.ALL UP0, P1 ;  /* 0x0000000000ff7886 */ /* 0x000fea0000800000 */
[----:B------:R3:W-:Y:S01]  /*5610*/  @!UP0 UTMALDG.3D [UR8], [UR4], desc[UR6] ;  /* 0x00000608040085b4 */ /* 0x0007e20008011000 */
[----:B------:R3:W-:Y:S01]  /*5620*/  @!P1 SYNCS.ARRIVE.TRANS64.RED.A0TR RZ, [UR21+0x58], R7 ;  /* 0x00005807ffff99a7 */ /* 0x0007e20008300415 */
[----:B------:R-:W-:Y:S01]  /*5630*/  SYNCS.ARRIVE.TRANS64.RED.A1T0 RZ, [UR37], RZ ;  /* 0x000000ffffff79a7 */ /* 0x000fe20008100425 */
[----:B--2---:R-:W-:Y:S01]  /*5640*/  UIADD3 UR20, UPT, UPT, UR14, UR24, URZ ;  /* 0x000000180e147290 */ /* 0x004fe2000fffe0ff */
[----:B------:R-:W-:Y:S11]  /*5650*/  BRA.U UP1, `(.L_x_96) ;  /* 0xfffffff101047547 */ /* 0x000ff6000b83ffff */
[----:B------:R-:W-:-:S04]  /*5660*/  SHF.L.U32 R3, R15, 0x1f, RZ ;  /* 0x0000001f0f037819 */ /* 0x000fc800000006ff */
[----:B------:R-:W2:Y:S02]  /*5670*/  SYNCS.PHASECHK.TRANS64.TRYWAIT P0, [UR21+0x60], R3 ;  /* 0x00006003ff0075a7 */ /* 0x000ea40008001115 */
[----:B--2---:R-:W-:Y:S05]  /*5680*/  @!P0 BRA `(.L_x_97) ;  /* 0x0000005000308947 */ /* 0x004fea0003800000 */
.L_x_190:
[----:B------:R-:W4:Y:S02]  /*5690*/  SYNCS.PHASECHK.TRANS64.TRYWAIT P0, [UR21+0x68], R3 ;  /* 0x00006803ff0075a7 */ /* 0x000f240008001115 */
[----:B----4-:R-:W-:Y:S05]  /*56a0*/  @!P0 BRA `(.L_x_98) ;  /* 0x0000005000408947 */ /* 0x010fea0003800000 */
.L_x_192:
[----:B------:R-:W4:Y:S02]  /*56b0*/  SYNCS.PHASECHK.TRANS64.TRYWAIT P0, [UR21+0x70], R3 ;  /* 0x00007003ff0075a7 */ /* 0x000f240008001115 */
[----:B----4-:R-:W-:Y:S05]  /*56c0*/  @!P0 BRA `(.L_x_99) ;  /* 0x0000005000508947 */ /* 0x010fea0003800000 */
.L_x_194:
[----:B--2---:R-:W-:-:S07]  /*56d0*/  MOV R0, UR21 ;  /* 0x0000001500007c02 */ /* 0x004fce0008000f00 */
.L_x_100:
[----:B--2---:R-:W-:-:S04]  /*56e0*/  SHF.L.U32 R3, R15, 0x1f, RZ ;  /* 0x0000001f0f037819 */ /* 0x004fc800000006ff */
[----:B------:R2:W4:Y:S03]  /*56f0*/  SYNCS.PHASECHK.TRANS64.TRYWAIT P0, [R0+URZ+0x78], R3 ;  /* 0x00007803000075a7 */ /* 0x00052600080011ff */
[----:B----4-:R-:W-:Y:S05]  /*5700*/  @!P0 NANOSLEEP.SYNCS 0x989680 ;  /* 0x009896800000895d */ /* 0x010fea0003900000 */
[----:B------:R-:W4:Y:S02]  /*5710*/  @!P0 SYNCS.PHASECHK.TRANS64 P0, [R0+URZ+0x78], R3 ;  /* 0x00007803000085a7 */ /* 0x000f2400080010ff */
[----:B-1-34-:R-:W-:Y:S05]  /*5720*/  @P0 EXIT ;  /* 0x000000000000094d */ /* 0x01afea0003800000 */
[----:B------:R-:W-:Y:S05]  /*5730*/  BRA `(.L_x_100) ;  /* 0xfffffffc00e87947 */ /* 0x000fea000383ffff */
.L_x_85:
[----:B------:R-:W-:-:S06]  /*5740*/  UISETP.GE.AND UP0, UPT, UR13, 0x4, UPT ;  /* 0x000000040d00788c */ /* 0x000fcc000bf06270 */
[----:B------:R-:W-:-:S13]  /*5750*/  PLOP3.LUT P0, PT, PT, PT, UP0, 0x80, 0x8 ;  /* 0x000000000008781c */ /* 0x000fda0003f0f008 */
[----:B------:R-:W-:Y:S05]  /*5760*/  @!P0 EXIT ;  /* 0x000000000000894d */ /* 0x000fea0003800000 */
[----:B------:R-:W1:Y:S08]  /*5770*/  S2UR UR4, SR_CgaCtaId ;  /* 0x00000000000479c3 */ /* 0x000e700000008800 */
[----:B------:R-:W-:Y:S01]  /*5780*/  BAR.SYNC.DEFER_BLOCKING 0x6, 0xa0 ;  /* 0x0182800000007b1d */ /* 0x000fe20000010000 */
[----:B------:R-:W-:Y:S01]  /*5790*/  IMAD.SHL.U32 R3, R95, 0x20, RZ ;  /* 0x000000205f037824 */ /* 0x000fe200078e00ff */
[C---:B------:R-:W-:Y:S01]  /*57a0*/  SHF.L.U32 R4, R81.reuse, 0x15, RZ ;  /* 0x0000001551047819 */ /* 0x040fe200000006ff */
[----:B------:R-:W-:Y:S01]  /*57b0*/  IMAD.SHL.U32 R5, R81, 0x400, RZ ;  /* 0x0000040051057824 */ /* 0x000fe200078e00ff */
[C---:B------:R-:W-:Y:S01]  /*57c0*/  LOP3.LUT R96, R95.reuse, 0x60, RZ, 0xc0, !PT ;  /* 0x000000605f607812 */ /* 0x040fe200078ec0ff */
[----:B------:R-:W-:Y:S01]  /*57d0*/  IMAD.SHL.U32 R2, R95, 0x4, RZ ;  /* 0x000000045f027824 */ /* 0x000fe200078e00ff */
[----:B------:R-:W-:-:S02]  /*57e0*/  UMOV UR43, 0x400 ;  /* 0x00000400002b7882 */ /* 0x000fc40000000000 */
[----:B------:R-:W2:Y:S01]  /*57f0*/  LDC.64 R78, c[0x0][0x8b0] ;  /* 0x00022c00ff4e7b82 */ /* 0x000ea20000000a00 */
[----:B------:R-:W-:Y:S01]  /*5800*/  LOP3.LUT R94, R3, 0xb20, RZ, 0xc0, !PT ;  /* 0x00000b20035e7812 */ /* 0x000fe200078ec0ff */
[----:B------:R-:W-:Y:S01]  /*5810*/  IMAD.U32 R37, R95, 0x10000, RZ ;  /* 0x000100005f257824 */ /* 0x000fe200078e00ff */
[----:B------:R-:W-:Y:S01]  /*5820*/  LOP3.LUT R3, R3, 0xc0, RZ, 0xc0, !PT ;  /* 0x000000c003037812 */ /* 0x000fe200078ec0ff */
[----:B------:R-:W-:Y:S01]  /*5830*/  HFMA2 R36, -RZ, RZ, 0, 0 ;  /* 0x00000000ff247431 */ /* 0x000fe200000001ff */
[----:B------:R-:W-:Y:S01]  /*5840*/  LOP3.LUT R94, R94, 0x400, R5, 0xf8, !PT ;  /* 0x000004005e5e7812 */ /* 0x000fe200078ef805 */
[----:B------:R-:W-:Y:S01]  /*5850*/  IMAD.MOV.U32 R91, RZ, RZ, 0x1 ;  /* 0x00000001ff5b7424 */ /* 0x000fe200078e00ff */
[----:B------:R-:W-:Y:S01]  /*5860*/  LOP3.LUT R3, R3, 0x18, R2, 0xf8, !PT ;  /* 0x0000001803037812 */ /* 0x000fe200078ef802 */
[----:B------:R-:W3:Y:S01]  /*5870*/  LDC.64 R76, c[0x0][0x8a8] ;  /* 0x00022a00ff4c7b82 */ /* 0x000ee20000000a00 */
[----:B------:R-:W-:Y:S01]  /*5880*/  LOP3.LUT R4, R4, 0x200000, RZ, 0xc0, !PT ;  /* 0x0020000004047812 */ /* 0x000fe200078ec0ff */
[----:B------:R-:W-:Y:S01]  /*5890*/  IMAD.MOV.U32 R90, RZ, RZ, RZ ;  /* 0x000000ffff5a7224 */ /* 0x000fe200078e00ff */
[----:B------:R-:W-:Y:S01]  /*58a0*/  LOP3.LUT R94, R94, R3, RZ, 0xfc, !PT ;  /* 0x000000035e5e7212 */ /* 0x000fe200078efcff */
[----:B------:R-:W-:Y:S01]  /*58b0*/  IMAD.MOV.U32 R87, RZ, RZ, RZ ;  /* 0x000000ffff577224 */ /* 0x000fe200078e00ff */
[----:B------:R-:W-:Y:S01]  /*58c0*/  LOP3.LUT R93, R95, 0x2, RZ, 0xc0, !PT ;  /* 0x000000025f5d7812 */ /* 0x000fe200078ec0ff */
[----:B------:R-:W4:Y:S01]  /*58d0*/  LDCU UR59, c[0x0][0x370] ;  /* 0x00006e00ff3b77ac */ /* 0x000f220008000800 */
[----:B------:R-:W-:-:S02]  /*58e0*/  LOP3.LUT R37, R4, 0x400000, R37, 0xf8, !PT ;  /* 0x0040000004257812 */ /* 0x000fc400078ef825 */
[----:B------:R-:W-:Y:S01]  /*58f0*/  LOP3.LUT R95, R95, 0x4, RZ, 0xc0, !PT ;  /* 0x000000045f5f7812 */ /* 0x000fe200078ec0ff */
[----:B-1----:R-:W-:Y:S01]  /*5900*/  ULEA UR43, UR4, UR43, 0x18 ;  /* 0x0000002b042b7291 */ /* 0x002fe2000f8ec0ff */
[----:B------:R-:W-:Y:S01]  /*5910*/  MOV R89, RZ ;  /* 0x000000ff00597202 */ /* 0x000fe20000000f00 */
[----:B------:R-:W1:Y:S02]  /*5920*/  LDCU UR42, c[0x0][0xb0c] ;  /* 0x00016180ff2a77ac */ /* 0x000e640008000800 */
[----:B------:R-:W-:Y:S01]  /*5930*/  UIADD3 UR4, UPT, UPT, UR43, 0x200, URZ ;  /* 0x000002002b047890 */ /* 0x000fe2000fffe0ff */
[----:B------:R-:W1:Y:S04]  /*5940*/  LDCU UR39, c[0x0][0xb30] ;  /* 0x00016600ff2777ac */ /* 0x000e680008000800 */
[----:B------:R-:W4:Y:S01]  /*5950*/  LDS R0, [UR43+0x140] ;  /* 0x0001402bff007984 */ /* 0x000f220008000800 */
[----:B------:R-:W-:Y:S01]  /*5960*/  MOV R85, UR4 ;  /* 0x0000000400557c02 */ /* 0x000fe20008000f00 */
[----:B------:R-:W1:Y:S04]  /*5970*/  LDCU.64 UR56, c[0x0][0x888] ;  /* 0x00011100ff3877ac */ /* 0x000e680008000a00 */
[----:B------:R-:W-:Y:S01]  /*5980*/  IMAD R94, R94, 0x2, R85 ;  /* 0x000000025e5e7824 */ /* 0x000fe200078e0255 */
[----:B------:R-:W1:Y:S03]  /*5990*/  LDCU.64 UR40, c[0x0][0xb28] ;  /* 0x00016500ff2877ac */ /* 0x000e660008000a00 */
[--C-:B------:R-:W-:Y:S01]  /*59a0*/  IMAD R93, R93, -0x10, R94.reuse ;  /* 0xfffffff05d5d7824 */ /* 0x100fe200078e025e */
[----:B------:R-:W1:Y:S01]  /*59b0*/  LDCU.64 UR62, c[0x0][0x890] ;  /* 0x00011200ff3e77ac */ /* 0x000e620008000a00 */
[----:B------:R-:W-:Y:S01]  /*59c0*/  IMAD R92, R95, -0x10, R94 ;  /* 0xfffffff05f5c7824 */ /* 0x000fe200078e025e */
[----:B------:R-:W1:Y:S01]  /*59d0*/  LDCU.128 UR52, c[0x0][0xb10] ;  /* 0x00016200ff3477ac */ /* 0x000e620008000c00 */
[----:B------:R-:W1:Y:S01]  /*59e0*/  LDCU UR58, c[0x0][0x374] ;  /* 0x00006e80ff3a77ac */ /* 0x000e620008000800 */
[----:B------:R-:W-:Y:S01]  /*59f0*/  UMOV UR47, URZ ;  /* 0x000000ff002f7c82 */ /* 0x000fe20008000000 */
[----:B------:R-:W-:Y:S01]  /*5a00*/  UMOV UR46, URZ ;  /* 0x000000ff002e7c82 */ /* 0x000fe20008000000 */
[----:B-1234-:R-:W-:-:S07]  /*5a10*/  IMAD.IADD R37, R0, 0x1, R37 ;  /* 0x0000000100257824 */ /* 0x01efce00078e0225 */
.L_x_144:
[----:B------:R-:W-:Y:S02]  /*5a20*/  LEA R3, R87, UR43, 0x3 ;  /* 0x0000002b57037c11 */ /* 0x000fe4000f8e18ff */
[----:B------:R-:W-:Y:S02]  /*5a30*/  SHF.L.U32 R0, R89, 0x1f, RZ ;  /* 0x0000001f59007819 */ /* 0x000fe400000006ff */
[----:B------:R-:W-:Y:S02]  /*5a40*/  LEA R5, R87, UR43, 0x4 ;  /* 0x0000002b57057c11 */ /* 0x000fe4000f8e20ff */
[----:B-1----:R-:W1:Y:S02]  /*5a50*/  SYNCS.PHASECHK.TRANS64.TRYWAIT P0, [R3+URZ+0x90], R0 ;  /* 0x00009000030075a7 */ /* 0x002e6400080011ff */
[----:B-12---:R-:W-:Y:S05]  /*5a60*/  @!P0 BRA `(.L_x_101) ;  /* 0x0000004c00808947 */ /* 0x006fea0003800000 */
.L_x_195:
        /* <DEDUP_REMOVED lines=11> */
[----:B------:R-:W-:Y:S01]  /*5b20*/  PLOP3.LUT P0, PT, PT, PT, UP1, 0x80, 0x8 ;  /* 0x000000000008781c */ /* 0x000fe20003f0f018 */
[----:B------:R-:W-:Y:S11]  /*5b30*/  UP2UR UR61, UPR, URZ, 0x2 ;  /* 0x00000002ff3d7883 */ /* 0x000ff60008000000 */
[----:B------:R-:W-:Y:S01]  /*5b40*/  @!UPT UIADD3 URZ, UPT, UPT, URZ, URZ, URZ ;  /* 0x000000fffffff290 */ /* 0x000fe2000fffe0ff */
[----:B-1----:R-:W-:Y:S02]  /*5b50*/  @P0 SHF.R.U32.HI R0, RZ, 0x10, R5 ;  /* 0x00000010ff000819 */ /* 0x002fe40000011605 */
        /* <DEDUP_REMOVED lines=12> */
[----:B------:R-:W2:Y:S01]  /*5c20*/  LDCU UR12, c[0x0][0xb20] ;  /* 0x00016400ff0c77ac */ /* 0x000ea20008000800 */
[----:B------:R-:W-:Y:S02]  /*5c30*/  UIMAD.WIDE.U32 UR4, UR58, UR55, URZ ;  /* 0x000000373a0472a5 */ /* 0x000fe4000f8e00ff */
[----:B------:R-:W-:Y:S02]  /*5c40*/  UIMAD.WIDE.U32 UR6, UR59, UR52, URZ ;  /* 0x000000343b0672a5 */ /* 0x000fe4000f8e00ff */
[----:B------:R-:W-:Y:S02]  /*5c50*/  UISETP.NE.AND UP0, UPT, UR54, 0x1, UPT ;  /* 0x000000013600788c */ /* 0x000fe4000bf05270 */
[----:B------:R-:W-:Y:S02]  /*5c60*/  UIMAD.WIDE.U32 UR8, UR37, UR55, URZ ;  /* 0x00000037250872a5 */ /* 0x000fe4000f8e00ff */
[----:B------:R-:W-:Y:S02]  /*5c70*/  UIMAD.WIDE.U32 UR10, UR38, UR52, URZ ;  /* 0x00000034260a72a5 */ /* 0x000fe4000f8e00ff */
[----:B------:R-:W-:Y:S02]  /*5c80*/  UISETP.NE.AND UP1, UPT, UR42, 0x1, UPT ;  /* 0x000000012a00788c */ /* 0x000fe4000bf25270 */
[----:B------:R-:W-:Y:S01]  /*5c90*/  UISETP.NE.AND UP2, UPT, UR45, 0x1, UPT ;  /* 0x000000012d00788c */ /* 0x000fe2000bf45270 */
[----:B------:R-:W-:Y:S02]  /*5ca0*/  UMOV UR4, UR5 ;  /* 0x0000000500047c82 */ /* 0x000fe40008000000 */
[----:B--2---:R-:W-:Y:S03]  /*5cb0*/  USHF.R.U32.HI UR5, URZ, UR12, UR4 ;  /* 0x0000000cff057299 */ /* 0x004fe60008011604 */
[----:B------:R-:W-:Y:S02]  /*5cc0*/  UMOV UR4, UR7 ;  /* 0x0000000700047c82 */ /* 0x000fe40008000000 */
[----:B------:R-:W-:Y:S02]  /*5cd0*/  USHF.R.U32.HI UR7, URZ, UR53, UR4 ;  /* 0x00000035ff077299 */ /* 0x000fe40008011604 */
[----:B------:R-:W-:Y:S02]  /*5ce0*/  USEL UR4, UR58, UR5, !UP0 ;  /* 0x000000053a047287 */ /* 0x000fe4000c000000 */
[----:B------:R-:W-:Y:S01]  /*5cf0*/  USEL UR7, UR59, UR7, !UP1 ;  /* 0x000000073b077287 */ /* 0x000fe2000c800000 */
[----:B------:R-:W-:Y:S01]  /*5d00*/  UMOV UR5, UR9 ;  /* 0x0000000900057c82 */ /* 0x000fe20008000000 */
[----:B------:R-:W-:Y:S02]  /*5d10*/  UIMAD.WIDE.U32 UR8, UR4, UR40, URZ ;  /* 0x00000028040872a5 */ /* 0x000fe4000f8e00ff */
[----:B------:R-:W-:Y:S03]  /*5d20*/  USHF.R.U32.HI UR6, URZ, UR12, UR5 ;  /* 0x0000000cff067299 */ /* 0x000fe60008011605 */
[----:B------:R-:W-:Y:S01]  /*5d30*/  UMOV UR5, UR11 ;  /* 0x0000000b00057c82 */ /* 0x000fe20008000000 */
[----:B------:R-:W-:Y:S02]  /*5d40*/  UIMAD.WIDE.U32 UR10, UR7, UR40, URZ ;  /* 0x00000028070a72a5 */ /* 0x000fe4000f8e00ff */
[----:B------:R-:W-:Y:S02]  /*5d50*/  USHF.R.U32.HI UR12, URZ, UR53, UR5 ;  /* 0x00000035ff0c7299 */ /* 0x000fe40008011605 */
[----:B------:R-:W-:Y:S01]  /*5d60*/  USEL UR6, UR37, UR6, !UP0 ;  /* 0x0000000625067287 */ /* 0x000fe2000c000000 */
[----:B------:R-:W-:Y:S02]  /*5d70*/  UMOV UR5, UR9 ;  /* 0x0000000900057c82 */ /* 0x000fe40008000000 */
[----:B------:R-:W-:Y:S01]  /*5d80*/  UMOV UR10, UR11 ;  /* 0x0000000b000a7c82 */ /* 0x000fe20008000000 */
[----:B------:R-:W-:Y:S02]  /*5d90*/  @UP2 USHF.R.U32.HI UR4, URZ, UR41, UR5 ;  /* 0x00000029ff042299 */ /* 0x000fe40008011605 */
[----:B------:R-:W-:Y:S02]  /*5da0*/  @UP2 USHF.R.U32.HI UR7, URZ, UR41, UR10 ;  /* 0x00000029ff072299 */ /* 0x000fe4000801160a */
[----:B------:R-:W-:Y:S02]  /*5db0*/  UIMAD UR4, UR45, UR4, URZ ;  /* 0x000000042d0472a4 */ /* 0x000fe4000f8e02ff */
        /* <DEDUP_REMOVED lines=8> */
[----:B------:R-:W-:Y:S02]  /*5e40*/  USEL UR11, UR6, UR4, !UP2 ;  /* 0x00000004060b7287 */ /* 0x000fe4000d000000 */
[----:B------:R-:W-:Y:S02]  /*5e50*/  UIADD3 UR8, UPT, UPT, -UR5, URZ, URZ ;  /* 0x000000ff05087290 */ /* 0x000fe4000fffe1ff */
[----:B------:R-:W-:Y:S01]  /*5e60*/  UIADD3 UR10, UPT, UPT, -UR11, URZ, URZ ;  /* 0x000000ff0b0a7290 */ /* 0x000fe2000fffe1ff */
[----:B------:R-:W-:Y:S01]  /*5e70*/  @!UP0 UMOV UR4, UR9 ;  /* 0x0000000900048c82 */ /* 0x000fe20008000000 */
[----:B------:R-:W-:Y:S02]  /*5e80*/  UIADD3 UR9, UPT, UPT, -UR6, URZ, URZ ;  /* 0x000000ff06097290 */ /* 0x000fe4000fffe1ff */
[----:B------:R-:W-:Y:S02]  /*5e90*/  @!UP0 USHF.R.U32.HI UR4, URZ, UR41, UR4 ;  /* 0x00000029ff048299 */ /* 0x000fe40008011604 */
[----:B------:R-:W-:Y:S02]  /*5ea0*/  UIMAD UR10, UR45, UR10, UR6 ;  /* 0x0000000a2d0a72a4 */ /* 0x000fe4000f8e0206 */
[----:B------:R-:W-:Y:S04]  /*5eb0*/  @!UP0 USEL UR4, UR5, UR4, !UP2 ;  /* 0x0000000405048287 */ /* 0x000fe8000d000000 */
[----:B------:R-:W-:Y:S02]  /*5ec0*/  @!UP0 UIMAD UR10, UR7, UR10, UR4 ;  /* 0x0000000a070a82a4 */ /* 0x000fe4000f8e0204 */
[----:B------:R-:W-:Y:S02]  /*5ed0*/  @!UP0 UIADD3 UR11, UPT, UPT, UR11, -UR4, URZ ;  /* 0x800000040b0b8290 */ /* 0x000fe4000fffe0ff */
[----:B------:R-:W-:Y:S02]  /*5ee0*/  UIMAD UR7, UR42, UR8, UR38 ;  /* 0x000000082a0772a4 */ /* 0x000fe4000f8e0226 */
[----:B------:R-:W-:Y:S02]  /*5ef0*/  @!UP0 UIMAD UR6, UR11, UR45, UR5 ;  /* 0x0000002d0b0682a4 */ /* 0x000fe4000f8e0205 */
[----:B------:R-:W-:Y:S01]  /*5f00*/  UIMAD UR4, UR54, UR9, UR37 ;  /* 0x00000009360472a4 */ /* 0x000fe2000f8e0225 */
[----:B------:R-:W-:Y:S02]  /*5f10*/  @!UP0 UMOV UR5, UR10 ;  /* 0x0000000a00058c82 */ /* 0x000fe40008000000 */
[----:B------:R-:W-:Y:S02]  /*5f20*/  UIMAD UR38, UR5, UR42, UR7 ;  /* 0x0000002a052672a4 */ /* 0x000fe4000f8e0207 */
[----:B------:R-:W-:Y:S11]  /*5f30*/  UIMAD UR37, UR6, UR54, UR4 ;  /* 0x00000036062572a4 */ /* 0x000ff6000f8e0204 */
[----:B------:R-:W-:Y:S01]  /*5f40*/  @!UPT UIADD3 URZ, UPT, UPT, URZ, URZ, URZ ;  /* 0x000000fffffff290 */ /* 0x000fe2000fffe0ff */
.L_x_102:
[----:B------:R-:W-:Y:S01]  /*5f50*/  UISETP.NE.AND UP0, UPT, UR39, 0x1, UPT ;  /* 0x000000012700788c */ /* 0x000fe2000bf05270 */
[----:B------:R-:W-:Y:S01]  /*5f60*/  LOP3.LUT P0, RZ, R85, 0x1b0, RZ, 0xc0, !PT ;  /* 0x000001b055ff7812 */ /* 0x000fe2000780c0ff */
[----:B------:R-:W-:Y:S01]  /*5f70*/  USHF.L.U32 UR50, UR20, 0x6, URZ ;  /* 0x0000000614327899 */ /* 0x000fe200080006ff */
[----:B------:R-:W-:Y:S01]  /*5f80*/  BSSY.RECONVERGENT B6, `(.L_x_103) ;  /* 0x0000034000067945 */ /* 0x000fe20003800200 */
[----:B------:R-:W-:Y:S01]  /*5f90*/  USHF.L.U32 UR49, UR32, 0x8, URZ ;  /* 0x0000000820317899 */ /* 0x000fe200080006ff */
[----:B------:R-:W-:Y:S06]  /*5fa0*/  IADD3 R87, PT, PT, R87, 0x1, RZ ;  /* 0x0000000157577810 */ /* 0x000fec0007ffe0ff */
[----:B------:R-:W2:Y:S01]  /*5fb0*/  @!UP0 LDCU.128 UR12, c[0x0][0xb10] ;  /* 0x00016200ff0c87ac */ /* 0x000ea20008000c00 */
[----:B------:R-:W3:Y:S01]  /*5fc0*/  @!UP0 LDCU UR5, c[0x0][0xb0c] ;  /* 0x00016180ff0587ac */ /* 0x000ee20008000800 */
[----:B------:R-:W4:Y:S01]  /*5fd0*/  @!UP0 LDCU UR10, c[0x0][0xb20] ;  /* 0x00016400ff0a87ac */ /* 0x000f220008000800 */
[----:B--2---:R-:W-:Y:S02]  /*5fe0*/  UIMAD.WIDE.U32 UR8, UR38, UR12, URZ ;  /* 0x0000000c260872a5 */ /* 0x004fe4000f8e00ff */
[----:B------:R-:W-:Y:S02]  /*5ff0*/  UIMAD.WIDE.U32 UR6, UR37, UR15, URZ ;  /* 0x0000000f250672a5 */ /* 0x000fe4000f8e00ff */
[----:B------:R-:W-:Y:S03]  /*6000*/  @!UP0 UISETP.NE.AND UP1, UPT, UR14, 0x1, UPT ;  /* 0x000000010e00888c */ /* 0x000fe6000bf25270 */
[----:B------:R-:W-:Y:S01]  /*6010*/  @!UP0 UMOV UR4, UR9 ;  /* 0x0000000900048c82 */ /* 0x000fe20008000000 */
[----:B---3--:R-:W-:Y:S02]  /*6020*/  @!UP0 UISETP.NE.AND UP2, UPT, UR5, 0x1, UPT ;  /* 0x000000010500888c */ /* 0x008fe4000bf45270 */
[----:B------:R-:W-:Y:S01]  /*6030*/  @!UP0 USHF.R.U32.HI UR4, URZ, UR13, UR4 ;  /* 0x0000000dff048299 */ /* 0x000fe20008011604 */
[----:B------:R-:W-:Y:S02]  /*6040*/  @!UP0 UMOV UR6, UR7 ;  /* 0x0000000700068c82 */ /* 0x000fe40008000000 */
[----:B----4-:R-:W-:Y:S02]  /*6050*/  @!UP0 USHF.R.U32.HI UR6, URZ, UR10, UR6 ;  /* 0x0000000aff068299 */ /* 0x010fe40008011606 */
[----:B------:R-:W-:Y:S02]  /*6060*/  @!UP0 USEL UR7, UR38, UR4, !UP2 ;  /* 0x0000000426078287 */ /* 0x000fe4000d000000 */
[----:B------:R-:W-:Y:S04]  /*6070*/  @!UP0 USEL UR6, UR37, UR6, !UP1 ;  /* 0x0000000625068287 */ /* 0x000fe8000c800000 */
[----:B------:R-:W-:Y:S02]  /*6080*/  @!UP0 UIADD3 UR4, UPT, UPT, -UR7, UR6, URZ ;  /* 0x0000000607048290 */ /* 0x000fe4000fffe1ff */
[----:B------:R-:W-:Y:S02]  /*6090*/  @!UP0 UIADD3 UR6, UPT, UPT, UR7, -UR6, URZ ;  /* 0x8000000607068290 */ /* 0x000fe4000fffe0ff */
[----:B------:R-:W-:Y:S02]  /*60a0*/  @!UP0 UIMAD UR38, UR4, UR5, UR38 ;  /* 0x00000005042682a4 */ /* 0x000fe4000f8e0226 */
[----:B------:R-:W-:Y:S01]  /*60b0*/  @!UP0 UIMAD UR37, UR6, UR14, UR37 ;  /* 0x0000000e062582a4 */ /* 0x000fe2000f8e0225 */
[----:B------:R-:W-:Y:S11]  /*60c0*/  @!P0 BRA `(.L_x_104) ;  /* 0x00000000007c8947 */ /* 0x000ff60003800000 */
[----:B------:R-:W2:Y:S01]  /*60d0*/  LDCU.64 UR8, c[0x4][0x80] ;  /* 0x01001000ff0877ac */ /* 0x000ea20008000a00 */
[----:B------:R-:W-:Y:S01]  /*60e0*/  MOV R2, 0x0 ;  /* 0x0000000000027802 */ /* 0x000fe20000000f00 */
[----:B------:R-:W-:Y:S02]  /*60f0*/  HFMA2 R12, -RZ, RZ, 0, 5.9604644775390625e-08 ;  /* 0x00000001ff0c7431 */ /* 0x000fe400000001ff */
[----:B------:R-:W-:Y:S01]  /*6100*/  IMAD.MOV.U32 R8, RZ, RZ, 0x70 ;  /* 0x00000070ff087424 */ /* 0x000fe200078e00ff */
[----:B------:R3:W4:Y:S01]  /*6110*/  LDC.64 R14, c[0x4][R2] ;  /* 0x01000000020e7b82 */ /* 0x0007220000000a00 */
[----:B------:R-:W1:Y:S01]  /*6120*/  LDCU.64 UR6, c[0x4][0x88] ;  /* 0x01001100ff0677ac */ /* 0x000e620008000a00 */
[----:B------:R-:W-:Y:S01]  /*6130*/  IMAD.MOV.U32 R13, RZ, RZ, RZ ;  /* 0x000000ffff0d7224 */ /* 0x000fe200078e00ff */
[----:B------:R-:W1:Y:S01]  /*6140*/  LDCU.64 UR4, c[0x4][0x8] ;  /* 0x01000100ff0477ac */ /* 0x000e620008000a00 */
[----:B--2---:R-:W-:Y:S01]  /*6150*/  MOV R5, UR9 ;  /* 0x0000000900057c02 */ /* 0x004fe20008000f00 */
[----:B------:R-:W-:Y:S01]  /*6160*/  IMAD.U32 R4, RZ, RZ, UR8 ;  /* 0x00000008ff047e24 */ /* 0x000fe2000f8e00ff */
[----:B-1----:R-:W-:Y:S01]  /*6170*/  MOV R7, UR7 ;  /* 0x0000000700077c02 */ /* 0x002fe20008000f00 */
[----:B------:R-:W-:Y:S01]  /*6180*/  IMAD.U32 R6, RZ, RZ, UR6 ;  /* 0x00000006ff067e24 */ /* 0x000fe2000f8e00ff */
[----:B------:R-:W-:Y:S01]  /*6190*/  MOV R11, UR5 ;  /* 0x00000005000b7c02 */ /* 0x000fe20008000f00 */
[----:B------:R-:W-:Y:S02]  /*61a0*/  IMAD.U32 R10, RZ, RZ, UR4 ;  /* 0x00000004ff0a7e24 */ /* 0x000fe4000f8e00ff */
[----:B------:R-:W-:Y:S07]  /*61b0*/  LEPC R20, `(.L_x_105) ;  /* 0x000000001014794e */ /* 0x000fee0000000000 */
[----:B---345:R-:W-:Y:S05]  /*61c0*/  CALL.ABS.NOINC R14 ;  /* 0x000000000e007343 */ /* 0x038fea0003c00000 */
.L_x_105:
[----:B------:R-:W1:Y:S01]  /*61d0*/  LDCU.64 UR8, c[0x4][0x80] ;  /* 0x01001000ff0877ac */ /* 0x000e620008000a00 */
[----:B------:R-:W2:Y:S01]  /*61e0*/  LDC.64 R2, c[0x4][R2] ;  /* 0x0100000002027b82 */ /* 0x000ea20000000a00 */
[----:B------:R-:W-:Y:S02]  /*61f0*/  HFMA2 R12, -RZ, RZ, 0, 5.9604644775390625e-08 ;  /* 0x00000001ff0c7431 */ /* 0x000fe400000001ff */
[----:B------:R-:W-:Y:S02]  /*6200*/  IMAD.MOV.U32 R8, RZ, RZ, 0x70 ;  /* 0x00000070ff087424 */ /* 0x000fe400078e00ff */
[----:B------:R-:W-:Y:S01]  /*6210*/  IMAD.MOV.U32 R13, RZ, RZ, RZ ;  /* 0x000000ffff0d7224 */ /* 0x000fe200078e00ff */
[----:B------:R-:W3:Y:S01]  /*6220*/  LDCU.64 UR6, c[0x4][0x88] ;  /* 0x01001100ff0677ac */ /* 0x000ee20008000a00 */
[----:B------:R-:W4:Y:S01]  /*6230*/  LDCU.64 UR4, c[0x4][0x8] ;  /* 0x01000100ff0477ac */ /* 0x000f220008000a00 */
[----:B-1----:R-:W-:Y:S02]  /*6240*/  MOV R4, UR8 ;  /* 0x0000000800047c02 */ /* 0x002fe40008000f00 */
[----:B------:R-:W-:Y:S02]  /*6250*/  MOV R5, UR9 ;  /* 0x0000000900057c02 */ /* 0x000fe40008000f00 */
[----:B---3--:R-:W-:Y:S01]  /*6260*/  MOV R7, UR7 ;  /* 0x0000000700077c02 */ /* 0x008fe20008000f00 */
[----:B------:R-:W-:Y:S01]  /*6270*/  IMAD.U32 R6, RZ, RZ, UR6 ;  /* 0x00000006ff067e24 */ /* 0x000fe2000f8e00ff */
[----:B----4-:R-:W-:Y:S01]  /*6280*/  MOV R11, UR5 ;  /* 0x00000005000b7c02 */ /* 0x010fe20008000f00 */
[----:B------:R-:W-:Y:S02]  /*6290*/  IMAD.U32 R10, RZ, RZ, UR4 ;  /* 0x00000004ff0a7e24 */ /* 0x000fe4000f8e00ff */
[----:B------:R-:W-:Y:S07]  /*62a0*/  LEPC R20, `(.L_x_104) ;  /* 0x000000001014794e */ /* 0x000fee0000000000 */
[----:B--2---:R-:W-:Y:S05]  /*62b0*/  CALL.ABS.NOINC R2 ;  /* 0x0000000002007343 */ /* 0x004fea0003c00000 */
.L_x_104:
[----:B------:R-:W-:Y:S05]  /*62c0*/  BSYNC.RECONVERGENT B6 ;  /* 0x0000000000067941 */ /* 0x000fea0003800200 */
.L_x_103:
[----:B------:R-:W-:Y:S01]  /*62d0*/  R2UR UR4, R84 ;  /* 0x00000000540472ca */ /* 0x000fe200000e0000 */
[----:B------:R-:W-:Y:S01]  /*62e0*/  UISETP.NE.U32.AND UP0, UPT, UR62, URZ, UPT ;  /* 0x000000ff3e00728c */ /* 0x000fe2000bf05070 */
[----:B------:R-:W-:Y:S02]  /*62f0*/  ISETP.NE.U32.AND P4, PT, R78, RZ, PT ;  /* 0x000000ff4e00720c */ /* 0x000fe40003f85070 */
[----:B------:R-:W-:Y:S01]  /*6300*/  ISETP.NE.U32.AND P2, PT, RZ, UR56, PT ;  /* 0x00000038ff007c0c */ /* 0x000fe2000bf45070 */
[----:B------:R-:W-:Y:S01]  /*6310*/  UISETP.NE.AND.EX UP1, UPT, UR63, URZ, UPT, UP0 ;  /* 0x000000ff3f00728c */ /* 0x000fe2000bf25300 */
[----:B------:R-:W-:Y:S01]  /*6320*/  ISETP.NE.AND.EX P4, PT, R79, RZ, PT, P4 ;  /* 0x000000ff4f00720c */ /* 0x000fe20003f85340 */
[----:B------:R-:W-:Y:S01]  /*6330*/  UPLOP3.LUT UP0, UPT, UPT, UPT, UPT, 0x40, 0x4 ;  /* 0x000000000004789c */ /* 0x000fe20003f0e870 */
[----:B------:R-:W-:Y:S05]  /*6340*/  ISETP.NE.AND.EX P2, PT, RZ, UR57, PT, P2 ;  /* 0x00000039ff007c0c */ /* 0x000fea000bf45320 */
[----:B------:R-:W-:Y:S06]  /*6350*/  UISETP.NE.AND UP2, UPT, UR4, URZ, UPT ;  /* 0x000000ff0400728c */ /* 0x000fec000bf45270 */
[----:B------:R-:W-:Y:S05]  /*6360*/  PLOP3.LUT P1, PT, PT, PT, UP2, 0x80, 0x8 ;  /* 0x000000000008781c */ /* 0x000fea0003f2f028 */
[----:B------:R-:W-:Y:S06]  /*6370*/  @UP2 UPLOP3.LUT UP0, UPT, UPT, UPT, UP1, 0x80, 0x8 ;  /* 0x000000000008289c */ /* 0x000fec0003f0f010 */
[----:B------:R-:W-:Y:S01]  /*6380*/  PLOP3.LUT P0, PT, PT, PT, UP0, 0x80, 0x8 ;  /* 0x000000000008781c */ /* 0x000fe20003f0f008 */
[----:B------:R-:W-:Y:S01]  /*6390*/  @!UPT UIADD3 URZ, UPT, UPT, URZ, URZ, URZ ;  /* 0x000000fffffff290 */ /* 0x000fe2000fffe0ff */
[----:B------:R-:W-:Y:S11]  /*63a0*/  BRA.U !UP1, `(.L_x_106) ;  /* 0x00000001093c7547 */ /* 0x000ff6000b800000 */
[----:B------:R-:W-:Y:S01]  /*63b0*/  UISETP.NE.U32.AND UP0, UPT, UR56, URZ, UPT ;  /* 0x000000ff3800728c */ /* 0x000fe2000bf05070 */
[----:B-1----:R-:W-:Y:S01]  /*63c0*/  HFMA2 R0, -RZ, RZ, 0, 5.9604644775390625e-08 ;  /* 0x00000001ff007431 */ /* 0x002fe200000001ff */
[----:B------:R-:W1:Y:S01]  /*63d0*/  LDCU.64 UR8, c[0x0][0x358] ;  /* 0x00006b00ff0877ac */ /* 0x000e620008000a00 */
[----:B------:R-:W-:Y:S01]  /*63e0*/  IMAD.MOV.U32 R80, RZ, RZ, 0x1 ;  /* 0x00000001ff507424 */ /* 0x000fe200078e00ff */
[----:B------:R-:W-:Y:S06]  /*63f0*/  UISETP.NE.AND.EX UP0, UPT, UR57, URZ, UPT, UP0 ;  /* 0x000000ff3900728c */ /* 0x000fec000bf05300 */
[----:B------:R-:W-:Y:S05]  /*6400*/  PLOP3.LUT P3, PT, PT, PT, UP0, 0x80, 0x8 ;  /* 0x000000000008781c */ /* 0x000fea0003f6f008 */
[----:B------:R-:W2:Y:S01]  /*6410*/  @UP0 LDCU.64 UR4, c[0x0][0x888] ;  /* 0x00011100ff0407ac */ /* 0x000ea20008000a00 */
[----:B------:R-:W-:Y:S07]  /*6420*/  @UP0 UIMAD UR6, UR36, UR62, URZ ;  /* 0x0000003e240602a4 */ /* 0x000fee000f8e02ff */
[----:B------:R-:W-:Y:S01]  /*6430*/  @!P3 PRMT R80, R0, 0x7610, R80 ;  /* 0x000076100050b816 */ /* 0x000fe20000000050 */
[----:B--2---:R-:W-:Y:S06]  /*6440*/  @UP0 UIMAD.WIDE UR4, UR6, 0x4, UR4 ;  /* 0x00000004060408a5 */ /* 0x004fec000f8e0204 */
[----:B------:R-:W-:Y:S01]  /*6450*/  IMAD.U32 R2, RZ, RZ, UR4 ;  /* 0x00000004ff027e24 */ /* 0x000fe2000f8e00ff */
[----:B------:R-:W-:Y:S04]  /*6460*/  MOV R3, UR5 ;  /* 0x0000000500037c02 */ /* 0x000fe80008000f00 */
[----:B------:R-:W2:Y:S01]  /*6470*/  @!UP0 LDCU UR4, c[0x0][0x880] ;  /* 0x00011000ff0487ac */ /* 0x000ea20008000800 */
[----:B-1---5:R3:W5:Y:S02]  /*6480*/  @P3 LDG.E R41, desc[UR8][R2.64] ;  /* 0x0000000802293981 */ /* 0x022764000c1e1900 */
[----:B--23--:R-:W-:Y:S02]  /*6490*/  @!P3 IMAD.U32 R41, RZ, RZ, UR4 ;  /* 0x00000004ff29be24 */ /* 0x00cfe4000f8e00ff */
.L_x_106:
[----:B------:R-:W-:Y:S05]  /*64a0*/  @!P4 BRA `(.L_x_107) ;  /* 0x000000000024c947 */ /* 0x000fea0003800000 */
[----:B------:R-:W-:Y:S01]  /*64b0*/  ISETP.NE.U32.AND P3, PT, R76, RZ, PT ;  /* 0x000000ff4c00720c */ /* 0x000fe20003f65070 */
[----:B------:R-:W2:Y:S03]  /*64c0*/  LDCU.64 UR4, c[0x0][0x358] ;  /* 0x00006b00ff0477ac */ /* 0x000ea60008000a00 */
[----:B------:R-:W-:Y:S11]  /*64d0*/  ISETP.NE.AND.EX P3, PT, R77, RZ, PT, P3 ;  /* 0x000000ff4d00720c */ /* 0x000ff60003f65330 */
[----:B------:R-:W-:Y:S02]  /*64e0*/  @!UPT UIADD3 URZ, UPT, UPT, URZ, URZ, URZ ;  /* 0x000000fffffff290 */ /* 0x000fe4000fffe0ff */
[----:B------:R-:W3:Y:S01]  /*64f0*/  @P3 LDC.64 R2, c[0x0][0x8a8] ;  /* 0x00022a00ff023b82 */ /* 0x000ee20000000a00 */
[----:B-1----:R-:W-:Y:S04]  /*6500*/  @P3 IMAD R0, R78, UR36, RZ ;  /* 0x000000244e003c24 */ /* 0x002fe8000f8e02ff */
[----:B---3--:R-:W-:Y:S05]  /*6510*/  @P3 IMAD.WIDE R2, R0, 0x4, R2 ;  /* 0x0000000400023825 */ /* 0x008fea00078e0202 */
[----:B--2--5:R2:W5:Y:S02]  /*6520*/  @P3 LDG.E R38, desc[UR4][R2.64] ;  /* 0x0000000402263981 */ /* 0x024564000c1e1900 */
[----:B--2---:R-:W3:Y:S02]  /*6530*/  @!P3 LDC R38, c[0x0][0x8a0] ;  /* 0x00022800ff26bb82 */ /* 0x004ee40000000800 */
.L_x_107:
[----:B-----5:R-:W-:Y:S01]  /*6540*/  FSETP.NEU.AND P3, PT, R41, RZ, PT ;  /* 0x000000ff2900720b */ /* 0x020fe20003f6d000 */
[----:B------:R-:W-:Y:S01]  /*6550*/  BSSY B1, `(.L_x_108) ;  /* 0x0000039000017945 */ /* 0x000fe20003800000 */
[----:B------:R-:W-:Y:S01]  /*6560*/  SEL R5, RZ, 0xffffffff, P2 ;  /* 0xffffffffff057807 */ /* 0x000fe20001000000 */
[----:B------:R-:W-:Y:S01]  /*6570*/  IMAD.MOV.U32 R46, RZ, RZ, 0x1 ;  /* 0x00000001ff2e7424 */ /* 0x000fe200078e00ff */
[----:B------:R-:W-:Y:S01]  /*6580*/  @P1 LOP3.LUT P2, RZ, R80, 0xff, RZ, 0xc0, !PT ;  /* 0x000000ff50ff1812 */ /* 0x000fe2000784c0ff */
[C---:B------:R-:W-:Y:S01]  /*6590*/  IMAD R39, R36.reuse, 0x80, R37 ;  /* 0x0000008024277824 */ /* 0x040fe200078e0225 */
[----:B-1----:R-:W-:Y:S01]  /*65a0*/  @P1 SEL R0, RZ, 0xffffffff, P3 ;  /* 0xffffffffff001807 */ /* 0x002fe20001800000 */
[----:B------:R-:W-:Y:S01]  /*65b0*/  IMAD R88, R95, -0x10, R93 ;  /* 0xfffffff05f587824 */ /* 0x000fe200078e025d */
[----:B------:R-:W-:Y:S01]  /*65c0*/  LOP3.LUT R91, R91, 0x1, RZ, 0x3c, !PT ;  /* 0x000000015b5b7812 */ /* 0x000fe200078e3cff */
[----:B------:R-:W-:Y:S01]  /*65d0*/  IMAD.MOV.U32 R47, RZ, RZ, RZ ;  /* 0x000000ffff2f7224 */ /* 0x000fe200078e00ff */
[----:B------:R-:W-:Y:S02]  /*65e0*/  @P0 SEL R0, R5, R0, !P2 ;  /* 0x0000000005000207 */ /* 0x000fe40005000000 */
[----:B------:R-:W-:Y:S02]  /*65f0*/  CS2R R74, SRZ ;  /* 0x00000000004a7805 */ /* 0x000fe4000001ff00 */
[----:B------:R-:W-:Y:S02]  /*6600*/  LEA R98, R36, UR43, 0x3 ;  /* 0x0000002b24627c11 */ /* 0x000fe4000f8e18ff */
[----:B------:R-:W-:Y:S02]  /*6610*/  CS2R R72, SRZ ;  /* 0x0000000000487805 */ /* 0x000fe4000001ff00 */
[----:B------:R-:W-:Y:S02]  /*6620*/  @P1 LOP3.LUT R0, R0, 0x1, RZ, 0xc0, !PT ;  /* 0x0000000100001812 */ /* 0x000fe400078ec0ff */
[----:B------:R-:W-:Y:S02]  /*6630*/  CS2R R66, SRZ ;  /* 0x0000000000427805 */ /* 0x000fe4000001ff00 */
[----:B------:R-:W-:Y:S02]  /*6640*/  SHF.L.U32 R3, R90, 0x1f, RZ ;  /* 0x0000001f5a037819 */ /* 0x000fe400000006ff */
[----:B------:R-:W-:Y:S02]  /*6650*/  CS2R R64, SRZ ;  /* 0x0000000000407805 */ /* 0x000fe4000001ff00 */
[----:B------:R-:W-:Y:S02]  /*6660*/  ISETP.NE.U32.OR P5, PT, R0, 0x1, !P1 ;  /* 0x000000010000780c */ /* 0x000fe40004fa5470 */
[----:B------:R-:W-:Y:S02]  /*6670*/  CS2R R58, SRZ ;  /* 0x00000000003a7805 */ /* 0x000fe4000001ff00 */
[----:B------:R-:W-:Y:S02]  /*6680*/  PLOP3.LUT P2, PT, PT, PT, UP1, 0x80, 0x8 ;  /* 0x000000000008781c */ /* 0x000fe40003f4f018 */
[----:B------:R-:W-:Y:S02]  /*6690*/  CS2R R56, SRZ ;  /* 0x0000000000387805 */ /* 0x000fe4000001ff00 */
[----:B------:R-:W-:Y:S02]  /*66a0*/  LOP3.LUT P4, R86, R80, 0xff, RZ, 0xc0, !PT ;  /* 0x000000ff50567812 */ /* 0x000fe4000788c0ff */
[----:B------:R-:W-:Y:S02]  /*66b0*/  CS2R R50, SRZ ;  /* 0x0000000000327805 */ /* 0x000fe4000001ff00 */
[----:B------:R-:W-:Y:S02]  /*66c0*/  SEL R0, RZ, 0xffffffff, P3 ;  /* 0xffffffffff007807 */ /* 0x000fe40001800000 */
[----:B------:R-:W-:Y:S02]  /*66d0*/  CS2R R48, SRZ ;  /* 0x0000000000307805 */ /* 0x000fe4000001ff00 */
[----:B------:R-:W-:Y:S02]  /*66e0*/  P2R R97, PR, RZ, 0x20 ;  /* 0x00000020ff617803 */ /* 0x000fe40000000000 */
[----:B------:R-:W-:Y:S02]  /*66f0*/  @P5 SHF.L.U32 R2, R91, 0x1f, RZ ;  /* 0x0000001f5b025819 */ /* 0x000fe400000006ff */
[----:B------:R-:W-:Y:S02]  /*6700*/  @P2 SEL R0, R5, R0, !P4 ;  /* 0x0000000005002207 */ /* 0x000fe40006000000 */
[----:B------:R-:W1:Y:S02]  /*6710*/  @P5 SYNCS.PHASECHK.TRANS64.TRYWAIT P1, [UR43+0x40], R2 ;  /* 0x00004002ff0055a7 */ /* 0x000e64000802112b */
[----:B------:R-:W-:Y:S04]  /*6720*/  LOP3.LUT R0, R0, 0x1, RZ, 0xc0, !PT ;  /* 0x0000000100007812 */ /* 0x000fe800078ec0ff */
[----:B------:R-:W-:Y:S04]  /*6730*/  ISETP.NE.U32.AND P2, PT, R0, 0x1, PT ;  /* 0x000000010000780c */ /* 0x000fe80003f45070 */
[----:B------:R-:W-:Y:S01]  /*6740*/  P2R R60, PR, RZ, 0x4 ;  /* 0x00000004ff3c7803 */ /* 0x000fe20000000000 */
[----:B------:R2:W4:Y:S01]  /*6750*/  SYNCS.PHASECHK.TRANS64.TRYWAIT P0, [R98+URZ+0xb0], R3 ;  /* 0x0000b003620075a7 */ /* 0x00052200080011ff */
[----:B-1----:R-:W-:Y:S01]  /*6760*/  @P5 SEL R46, RZ, 0x1, !P1 ;  /* 0x00000001ff2e5807 */ /* 0x002fe20004800000 */
[----:B--2---:R-:W-:Y:S06]  /*6770*/  @!P5 BRA `(.L_x_109) ;  /* 0x000000000058d947 */ /* 0x004fec0003800000 */
[----:B------:R-:W-:Y:S01]  /*6780*/  IMAD.MOV.U32 R75, RZ, RZ, RZ ;  /* 0x000000ffff4b7224 */ /* 0x000fe200078e00ff */
[----:B------:R-:W-:Y:S01]  /*6790*/  ISETP.NE.AND P1, PT, R46, RZ, PT ;  /* 0x000000ff2e00720c */ /* 0x000fe20003f25270 */
[----:B------:R-:W-:Y:S01]  /*67a0*/  BSSY B0, `(.L_x_110) ;  /* 0x000000c000007945 */ /* 0x000fe20003800000 */
[----:B------:R-:W-:Y:S02]  /*67b0*/  CS2R R50, SRZ ;  /* 0x0000000000327805 */ /* 0x000fe4000001ff00 */
[----:B------:R-:W-:Y:S02]  /*67c0*/  CS2R R48, SRZ ;  /* 0x0000000000307805 */ /* 0x000fe4000001ff00 */
[----:B------:R-:W-:Y:S02]  /*67d0*/  CS2R R58, SRZ ;  /* 0x00000000003a7805 */ /* 0x000fe4000001ff00 */
[----:B------:R-:W-:Y:S02]  /*67e0*/  CS2R R56, SRZ ;  /* 0x0000000000387805 */ /* 0x000fe4000001ff00 */
[----:B------:R-:W-:Y:S02]  /*67f0*/  CS2R R66, SRZ ;  /* 0x0000000000427805 */ /* 0x000fe4000001ff00 */
[----:B------:R-:W-:Y:S02]  /*6800*/  CS2R R64, SRZ ;  /* 0x0000000000407805 */ /* 0x000fe4000001ff00 */
[----:B------:R-:W-:Y:S01]  /*6810*/  CS2R R72, SRZ ;  /* 0x0000000000487805 */ /* 0x000fe2000001ff00 */
[----:B------:R-:W-:Y:S06]  /*6820*/  @P1 BRA `(.L_x_111) ;  /* 0x00000000000c1947 */ /* 0x000fec0003800000 */
[----:B------:R-:W-:Y:S04]  /*6830*/  SHF.L.U32 R5, R91, 0x1f, RZ ;  /* 0x0000001f5b057819 */ /* 0x000fe800000006ff */
[----:B------:R-:W1:Y:S02]  /*6840*/  SYNCS.PHASECHK.TRANS64.TRYWAIT P1, [UR43+0x40], R5 ;  /* 0x00004005ff0075a7 */ /* 0x000e64000802112b */
[----:B-1----:R-:W-:Y:S05]  /*6850*/  @!P1 BRA `(.L_x_112) ;  /* 0x0000004000189947 */ /* 0x002fea0003800000 */
.L_x_111:
[----:B------:R-:W-:Y:S05]  /*6860*/  BSYNC B0 ;  /* 0x0000000000007941 */ /* 0x000fea0003800000 */
.L_x_110:
[----:B------:R-:W-:Y:S01]  /*6870*/  ISETP.NE.AND P1, PT, R60, RZ, PT ;  /* 0x000000ff3c00720c */ /* 0x000fe20003f25270 */
[----:B------:R-:W-:Y:S11]  /*6880*/  HFMA2 R47, -RZ, RZ, 0, 5.9604644775390625e-08 ;  /* 0x00000001ff2f7431 */ /* 0x000ff600000001ff */
[----:B------:R-:W-:Y:S01]  /*6890*/  @!UPT UIADD3 URZ, UPT, UPT, URZ, URZ, URZ ;  /* 0x000000fffffff290 */ /* 0x000fe2000fffe0ff */
[----:B------:R2:W1:Y:S04]  /*68a0*/  @P1 LDS.128 R48, [R94] ;  /* 0x000000005e301984 */ /* 0x0004680000000c00 */
[----:B------:R2:W1:Y:S04]  /*68b0*/  @P1 LDS.128 R56, [R93+0x10] ;  /* 0x000010005d381984 */ /* 0x0004680000000c00 */
[----:B------:R2:W1:Y:S04]  /*68c0*/  @P1 LDS.128 R64, [R92+0x20] ;  /* 0x000020005c401984 */ /* 0x0004680000000c00 */
[----:B------:R2:W1:Y:S02]  /*68d0*/  @P1 LDS.128 R72, [R88+0x30] ;  /* 0x0000300058481984 */ /* 0x0004640000000c00 */
.L_x_109:
[----:B------:R-:W-:Y:S05]  /*68e0*/  BSYNC B1 ;  /* 0x0000000000017941 */ /* 0x000fea0003800000 */
.L_x_108:
[----:B-1----:R-:W-:Y:S04]  /*68f0*/  SHF.R.U32.HI R0, RZ, 0x15, R39 ;  /* 0x00000015ff007819 */ /* 0x002fe80000011627 */
[----:B------:R-:W-:Y:S01]  /*6900*/  LOP3.LUT P1, RZ, R0, 0x3, R81, 0x48, !PT ;  /* 0x0000000300ff7812 */ /* 0x000fe20007824851 */
[----:B------:R-:W-:Y:S01]  /*6910*/  @!UPT UIADD3 URZ, UPT, UPT, URZ, URZ, URZ ;  /* 0x000000fffffff290 */ /* 0x000fe2000fffe0ff */
[----:B----4-:R-:W-:Y:S11]  /*6920*/  @P0 BRA `(.L_x_113) ;  /* 0x0000000000080947 */ /* 0x010ff60003800000 */
[----:B------:R-:W1:Y:S02]  /*6930*/  SYNCS.PHASECHK.TRANS64.TRYWAIT P0, [R98+URZ+0xb0], R3 ;  /* 0x0000b003620075a7 */ /* 0x000e6400080011ff */
[----:B-1----:R-:W-:Y:S05]  /*6940*/  @!P0 BRA `(.L_x_114) ;  /* 0x0000003c00f48947 */ /* 0x002fea0003800000 */
.L_x_113:
[----:B------:R-:W-:Y:S05]  /*6950*/  @!P1 BRA `(.L_x_115) ;  /* 0x0000000000409947 */ /* 0x000fea0003800000 */
[----:B------:R-:W4:Y:S01]  /*6960*/  LDCU.64 UR8, c[0x4][0x70] ;  /* 0x01000e00ff0877ac */ /* 0x000f220008000a00 */
[----:B-1----:R-:W-:Y:S01]  /*6970*/  MOV R3, 0x0 ;  /* 0x0000000000037802 */ /* 0x002fe20000000f00 */
[----:B------:R-:W-:Y:S02]  /*6980*/  HFMA2 R12, -RZ, RZ, 0, 5.9604644775390625e-08 ;  /* 0x00000001ff0c7431 */ /* 0x000fe400000001ff */
[----:B------:R-:W-:Y:S02]  /*6990*/  IMAD.MOV.U32 R8, RZ, RZ, 0x192 ;  /* 0x00000192ff087424 */ /* 0x000fe400078e00ff */
[----:B------:R-:W-:Y:S01]  /*69a0*/  IMAD.MOV.U32 R13, RZ, RZ, RZ ;  /* 0x000000ffff0d7224 */ /* 0x000fe200078e00ff */
[----:B------:R-:W1:Y:S01]  /*69b0*/  LDCU.64 UR6, c[0x4][0x78] ;  /* 0x01000f00ff0677ac */ /* 0x000e620008000a00 */
[----:B------:R-:W2:Y:S01]  /*69c0*/  LDC.64 R2, c[0x4][R3] ;  /* 0x0100000003027b82 */ /* 0x000ea20000000a00 */
[----:B------:R-:W5:Y:S01]  /*69d0*/  LDCU.64 UR4, c[0x4][0x10] ;  /* 0x01000200ff0477ac */ /* 0x000f620008000a00 */
[----:B----4-:R-:W-:Y:S01]  /*69e0*/  MOV R5, UR9 ;  /* 0x0000000900057c02 */ /* 0x010fe20008000f00 */
[----:B------:R-:W-:Y:S01]  /*69f0*/  IMAD.U32 R4, RZ, RZ, UR8 ;  /* 0x00000008ff047e24 */ /* 0x000fe2000f8e00ff */
[----:B-1----:R-:W-:Y:S01]  /*6a00*/  MOV R7, UR7 ;  /* 0x0000000700077c02 */ /* 0x002fe20008000f00 */
[----:B------:R-:W-:Y:S01]  /*6a10*/  IMAD.U32 R6, RZ, RZ, UR6 ;  /* 0x00000006ff067e24 */ /* 0x000fe2000f8e00ff */
[----:B-----5:R-:W-:Y:S01]  /*6a20*/  MOV R11, UR5 ;  /* 0x00000005000b7c02 */ /* 0x020fe20008000f00 */
[----:B------:R-:W-:Y:S02]  /*6a30*/  IMAD.U32 R10, RZ, RZ, UR4 ;  /* 0x00000004ff0a7e24 */ /* 0x000fe4000f8e00ff */
[----:B------:R-:W-:Y:S07]  /*6a40*/  LEPC R20, `(.L_x_115) ;  /* 0x000000001014794e */ /* 0x000fee0000000000 */
[----:B--23--:R-:W-:Y:S05]  /*6a50*/  CALL.ABS.NOINC R2 ;  /* 0x0000000002007343 */ /* 0x00cfea0003c00000 */
.L_x_115:
[C---:B------:R-:W-:Y:S01]  /*6a60*/  SHF.L.U32 R40, R48.reuse, 0x10, RZ ;  /* 0x0000001030287819 */ /* 0x040fe200000006ff */
[----:B------:R-:W-:Y:S05]  /*6a70*/  WARPSYNC.ALL ;  /* 0x0000000000007948 */ /* 0x000fea0003800000 */
[----:B------:R-:W-:Y:S01]  /*6a80*/  R2UR UR4, R39 ;  /* 0x00000000270472ca */ /* 0x000fe200000e0000 */
[----:B------:R-:W-:Y:S01]  /*6a90*/  BSSY.RECONVERGENT B0, `(.L_x_116) ;  /* 0x000008d000007945 */ /* 0x000fe20003800200 */
[----:B------:R-:W-:Y:S02]  /*6aa0*/  LOP3.LUT R43, R48, 0xffff0000, RZ, 0xc0, !PT ;  /* 0xffff0000302b7812 */ /* 0x000fe400078ec0ff */
[----:B------:R-:W-:Y:S02]  /*6ab0*/  SHF.L.U32 R42, R49, 0x10, RZ ;  /* 0x00000010312a7819 */ /* 0x000fe400000006ff */
[----:B------:R-:W-:Y:S02]  /*6ac0*/  SHF.L.U32 R45, R51, 0x10, RZ ;  /* 0x00000010332d7819 */ /* 0x000fe400000006ff */
[----:B------:R-:W-:Y:S02]  /*6ad0*/  LOP3.LUT R44, R75, 0xffff0000, RZ, 0xc0, !PT ;  /* 0xffff00004b2c7812 */ /* 0x000fe400078ec0ff */
[----:B------:R-:W-:Y:S03]  /*6ae0*/  ISETP.NE.AND P0, PT, R96, RZ, PT ;  /* 0x000000ff6000720c */ /* 0x000fe60003f05270 */
[----:B------:R-:W3:Y:S02]  /*6af0*/  LDTM.x32 R4, tmem[UR4] ;  /* 0x00000004000479ee */ /* 0x000ee400082c0000 */
[C---:B---3--:R-:W-:Y:S01]  /*6b00*/  FMUL R0, R38.reuse, R4 ;  /* 0x0000000426007220 */ /* 0x048fe20000400000 */
[C---:B------:R-:W-:Y:S01]  /*6b10*/  FMUL R2, R38.reuse, R5 ;  /* 0x0000000526027220 */ /* 0x040fe20000400000 */
[C---:B-1----:R-:W-:Y:S01]  /*6b20*/  FMUL R3, R38.reuse, R6 ;  /* 0x0000000626037220 */ /* 0x042fe20000400000 */
[----:B------:R-:W-:Y:S01]  /*6b30*/  FMUL R7, R38, R7 ;  /* 0x0000000726077220 */ /* 0x000fe20000400000 */
[----:B------:R-:W-:Y:S01]  /*6b40*/  FFMA R0, R41, R40, R0 ;  /* 0x0000002829007223 */ /* 0x000fe20000000000 */
[----:B------:R-:W-:Y:S01]  /*6b50*/  LOP3.LUT R40, R49, 0xffff0000, RZ, 0xc0, !PT ;  /* 0xffff000031287812 */ /* 0x000fe200078ec0ff */
[C---:B------:R-:W-:Y:S01]  /*6b60*/  FFMA R2, R41.reuse, R43, R2 ;  /* 0x0000002b29027223 */ /* 0x040fe20000000002 */
[C---:B------:R-:W-:Y:S01]  /*6b70*/  SHF.L.U32 R43, R50.reuse, 0x10, RZ ;  /* 0x00000010322b7819 */ /* 0x040fe200000006ff */
[C---:B------:R-:W-:Y:S01]  /*6b80*/  FFMA R3, R41.reuse, R42, R3 ;  /* 0x0000002a29037223 */ /* 0x040fe20000000003 */
[----:B------:R-:W-:Y:S01]  /*6b90*/  LOP3.LUT R42, R50, 0xffff0000, RZ, 0xc0, !PT ;  /* 0xffff0000322a7812 */ /* 0x000fe200078ec0ff */
[----:B------:R-:W-:Y:S01]  /*6ba0*/  FMUL R4, R38, R8 ;  /* 0x0000000826047220 */ /* 0x000fe20000400000 */
[----:B------:R-:W-:Y:S01]  /*6bb0*/  F2FP.BF16.F32.PACK_AB R52, R2, R0 ;  /* 0x000000000234723e */ /* 0x000fe200000010ff */
[----:B------:R-:W-:Y:S01]  /*6bc0*/  FFMA R7, R41, R40, R7 ;  /* 0x0000002829077223 */ /* 0x000fe20000000007 */
[----:B------:R-:W-:Y:S01]  /*6bd0*/  LOP3.LUT R40, R51, 0xffff0000, RZ, 0xc0, !PT ;  /* 0xffff000033287812 */ /* 0x000fe200078ec0ff */
[C---:B------:R-:W-:Y:S01]  /*6be0*/  FMUL R5, R38.reuse, R9 ;  /* 0x0000000926057220 */ /* 0x040fe20000400000 */
[C---:B------:R-:W-:Y:S01]  /*6bf0*/  FMUL R6, R38.reuse, R10 ;  /* 0x0000000a26067220 */ /* 0x040fe20000400000 */
[----:B------:R-:W-:Y:S01]  /*6c00*/  FMUL R11, R38, R11 ;  /* 0x0000000b260b7220 */ /* 0x000fe20000400000 */
[----:B------:R-:W-:Y:S01]  /*6c10*/  F2FP.BF16.F32.PACK_AB R53, R7, R3 ;  /* 0x000000030735723e */ /* 0x000fe200000010ff */
[C---:B------:R-:W-:Y:S01]  /*6c20*/  FFMA R4, R41.reuse, R43, R4 ;  /* 0x0000002b29047223 */ /* 0x040fe20000000004 */
[C---:B------:R-:W-:Y:S01]  /*6c30*/  SHF.L.U32 R43, R56.reuse, 0x10, RZ ;  /* 0x00000010382b7819 */ /* 0x040fe200000006ff */
[----:B------:R-:W-:Y:S01]  /*6c40*/  FFMA R5, R41, R42, R5 ;  /* 0x0000002a29057223 */ /* 0x000fe20000000005 */
[----:B------:R-:W-:Y:S01]  /*6c50*/  LOP3.LUT R42, R57, 0xffff0000, RZ, 0xc0, !PT ;  /* 0xffff0000392a7812 */ /* 0x000fe200078ec0ff */
[----:B------:R-:W-:Y:S01]  /*6c60*/  FFMA R6, R41, R45, R6 ;  /* 0x0000002d29067223 */ /* 0x000fe20000000006 */
[----:B------:R-:W-:Y:S01]  /*6c70*/  SHF.L.U32 R45, R57, 0x10, RZ ;  /* 0x00000010392d7819 */ /* 0x000fe200000006ff */
[----:B------:R-:W-:Y:S01]  /*6c80*/  FFMA R11, R41, R40, R11 ;  /* 0x00000028290b7223 */ /* 0x000fe2000000000b */
[----:B------:R-:W-:Y:S01]  /*6c90*/  LOP3.LUT R40, R56, 0xffff0000, RZ, 0xc0, !PT ;  /* 0xffff000038287812 */ /* 0x000fe200078ec0ff */
[C---:B------:R-:W-:Y:S01]  /*6ca0*/  FMUL R8, R38.reuse, R12 ;  /* 0x0000000c26087220 */ /* 0x040fe20000400000 */
[----:B------:R-:W-:Y:S01]  /*6cb0*/  F2FP.BF16.F32.PACK_AB R54, R5, R4 ;  /* 0x000000040536723e */ /* 0x000fe200000010ff */
[C---:B------:R-:W-:Y:S01]  /*6cc0*/  FMUL R9, R38.reuse, R13 ;  /* 0x0000000d26097220 */ /* 0x040fe20000400000 */
[----:B------:R-:W-:Y:S01]  /*6cd0*/  F2FP.BF16.F32.PACK_AB R55, R11, R6 ;  /* 0x000000060b37723e */ /* 0x000fe200000010ff */
[C---:B------:R-:W-:Y:S01]  /*6ce0*/  FMUL R10, R38.reuse, R14 ;  /* 0x0000000e260a7220 */ /* 0x040fe20000400000 */
[----:B------:R-:W-:Y:S01]  /*6cf0*/  FMUL R15, R38, R15 ;  /* 0x0000000f260f7220 */ /* 0x000fe20000400000 */
[----:B------:R-:W-:Y:S01]  /*6d00*/  FFMA R8, R41, R43, R8 ;  /* 0x0000002b29087223 */ /* 0x000fe20000000008 */
[----:B------:R-:W-:Y:S01]  /*6d10*/  SHF.L.U32 R43, R59, 0x10, RZ ;  /* 0x000000103b2b7819 */ /* 0x000fe200000006ff */
[C---:B------:R-:W-:Y:S01]  /*6d20*/  FFMA R9, R41.reuse, R40, R9 ;  /* 0x0000002829097223 */ /* 0x040fe20000000009 */
[C---:B------:R-:W-:Y:S01]  /*6d30*/  SHF.L.U32 R40, R58.reuse, 0x10, RZ ;  /* 0x000000103a287819 */ /* 0x040fe200000006ff */
        /* <DEDUP_REMOVED lines=8> */
[----:B------:R-:W-:Y:S01]  /*6dc0*/  FMUL R14, R38, R18 ;  /* 0x00000012260e7220 */ /* 0x000fe20000400000 */
[----:B------:R-:W-:Y:S01]  /*6dd0*/  FFMA R12, R41, R40, R12 ;  /* 0x00000028290c7223 */ /* 0x000fe2000000000c */
[----:B------:R-:W-:Y:S01]  /*6de0*/  LOP3.LUT R40, R59, 0xffff0000, RZ, 0xc0, !PT ;  /* 0xffff00003b287812 */ /* 0x000fe200078ec0ff */
[C---:B------:R-:W-:Y:S01]  /*6df0*/  FFMA R13, R41.reuse, R42, R13 ;  /* 0x0000002a290d7223 */ /* 0x040fe2000000000d */
[----:B------:R-:W-:Y:S01]  /*6e00*/  LOP3.LUT R42, R64, 0xffff0000, RZ, 0xc0, !PT ;  /* 0xffff0000402a7812 */ /* 0x000fe200078ec0ff */
[----:B------:R-:W-:Y:S01]  /*6e10*/  FMUL R19, R38, R19 ;  /* 0x0000001326137220 */ /* 0x000fe20000400000 */
[----:B------:R-:W-:Y:S01]  /*6e20*/  FFMA R14, R41, R43, R14 ;  /* 0x0000002b290e7223 */ /* 0x000fe2000000000e */
[----:B------:R-:W-:Y:S01]  /*6e30*/  SHF.L.U32 R43, R64, 0x10, RZ ;  /* 0x00000010402b7819 */ /* 0x000fe200000006ff */
[----:B------:R1:W-:Y:S01]  /*6e40*/  STS.128 [R94], R52 ;  /* 0x000000345e007388 */ /* 0x0003e20000000c00 */
[----:B------:R-:W-:Y:S01]  /*6e50*/  F2FP.BF16.F32.PACK_AB R70, R13, R12 ;  /* 0x0000000c0d46723e */ /* 0x000fe200000010ff */
[C---:B------:R-:W-:Y:S01]  /*6e60*/  FMUL R16, R38.reuse, R20 ;  /* 0x0000001426107220 */ /* 0x040fe20000400000 */
        /* <DEDUP_REMOVED lines=8> */
[C---:B------:R-:W-:Y:S01]  /*6ef0*/  FFMA R17, R41.reuse, R42, R17 ;  /* 0x0000002a29117223 */ /* 0x040fe20000000011 */
[----:B------:R-:W-:Y:S01]  /*6f00*/  FFMA R18, R41, R45, R18 ;  /* 0x0000002d29127223 */ /* 0x000fe20000000012 */
[----:B------:R1:W-:Y:S01]  /*6f10*/  STS.128 [R93+0x10], R68 ;  /* 0x000010445d007388 */ /* 0x0003e20000000c00 */
[----:B------:R-:W-:Y:S01]  /*6f20*/  SHF.L.U32 R45, R67, 0x10, RZ ;  /* 0x00000010432d7819 */ /* 0x000fe200000006ff */
[----:B------:R-:W-:Y:S01]  /*6f30*/  FFMA R23, R41, R40, R23 ;  /* 0x0000002829177223 */ /* 0x000fe20000000017 */
[----:B------:R-:W-:Y:S01]  /*6f40*/  LOP3.LUT R40, R66, 0xffff0000, RZ, 0xc0, !PT ;  /* 0xffff000042287812 */ /* 0x000fe200078ec0ff */
[C---:B------:R-:W-:Y:S01]  /*6f50*/  FMUL R20, R38.reuse, R24 ;  /* 0x0000001826147220 */ /* 0x040fe20000400000 */
[----:B------:R-:W-:Y:S01]  /*6f60*/  LOP3.LUT R42, R67, 0xffff0000, RZ, 0xc0, !PT ;  /* 0xffff0000432a7812 */ /* 0x000fe200078ec0ff */
[C---:B------:R-:W-:Y:S01]  /*6f70*/  FMUL R21, R38.reuse, R25 ;  /* 0x0000001926157220 */ /* 0x040fe20000400000 */
[----:B------:R-:W-:Y:S01]  /*6f80*/  F2FP.BF16.F32.PACK_AB R100, R17, R16 ;  /* 0x000000101164723e */ /* 0x000fe200000010ff */
[C---:B------:R-:W-:Y:S01]  /*6f90*/  FMUL R22, R38.reuse, R26 ;  /* 0x0000001a26167220 */ /* 0x040fe20000400000 */
[----:B------:R-:W-:Y:S01]  /*6fa0*/  FMUL R27, R38, R27 ;  /* 0x0000001b261b7220 */ /* 0x000fe20000400000 */
[C---:B------:R-:W-:Y:S01]  /*6fb0*/  FFMA R20, R41.reuse, R43, R20 ;  /* 0x0000002b29147223 */ /* 0x040fe20000000014 */
[C---:B------:R-:W-:Y:S01]  /*6fc0*/  FFMA R21, R41.reuse, R40, R21 ;  /* 0x0000002829157223 */ /* 0x040fe20000000015 */
[C---:B------:R-:W-:Y:S01]  /*6fd0*/  FFMA R22, R41.reuse, R45, R22 ;  /* 0x0000002d29167223 */ /* 0x040fe20000000016 */
[----:B------:R-:W-:Y:S01]  /*6fe0*/  FFMA R27, R41, R42, R27 ;  /* 0x0000002a291b7223 */ /* 0x000fe2000000001b */
[----:B------:R-:W-:Y:S01]  /*6ff0*/  SHF.L.U32 R40, R72, 0x10, RZ ;  /* 0x0000001048287819 */ /* 0x000fe200000006ff */
[----:B------:R-:W-:Y:S01]  /*7000*/  FMUL R24, R38, R28 ;  /* 0x0000001c26187220 */ /* 0x000fe20000400000 */
[----:B------:R-:W-:Y:S01]  /*7010*/  LOP3.LUT R42, R72, 0xffff0000, RZ, 0xc0, !PT ;  /* 0xffff0000482a7812 */ /* 0x000fe200078ec0ff */
[C---:B------:R-:W-:Y:S01]  /*7020*/  FMUL R25, R38.reuse, R29 ;  /* 0x0000001d26197220 */ /* 0x040fe20000400000 */
[----:B------:R-:W-:Y:S01]  /*7030*/  SHF.L.U32 R43, R73, 0x10, RZ ;  /* 0x00000010492b7819 */ /* 0x000fe200000006ff */
[C---:B------:R-:W-:Y:S01]  /*7040*/  FMUL R26, R38.reuse, R30 ;  /* 0x0000001e261a7220 */ /* 0x040fe20000400000 */
[C---:B------:R-:W-:Y:S01]  /*7050*/  FFMA R24, R41.reuse, R40, R24 ;  /* 0x0000002829187223 */ /* 0x040fe20000000018 */
[----:B------:R-:W-:Y:S01]  /*7060*/  FFMA R25, R41, R42, R25 ;  /* 0x0000002a29197223 */ /* 0x000fe20000000019 */
[----:B------:R-:W-:Y:S01]  /*7070*/  LOP3.LUT R40, R73, 0xffff0000, RZ, 0xc0, !PT ;  /* 0xffff000049287812 */ /* 0x000fe200078ec0ff */
[----:B------:R-:W-:Y:S01]  /*7080*/  FFMA R26, R41, R43, R26 ;  /* 0x0000002b291a7223 */ /* 0x000fe2000000001a */
[----:B------:R-:W-:Y:S01]  /*7090*/  FMUL R31, R38, R31 ;  /* 0x0000001f261f7220 */ /* 0x000fe20000400000 */
[----:B------:R-:W-:Y:S01]  /*70a0*/  SHF.L.U32 R43, R74, 0x10, RZ ;  /* 0x000000104a2b7819 */ /* 0x000fe200000006ff */
[----:B------:R-:W-:Y:S01]  /*70b0*/  FMUL R28, R38, R32 ;  /* 0x00000020261c7220 */ /* 0x000fe20000400000 */
[----:B------:R-:W-:Y:S01]  /*70c0*/  LOP3.LUT R42, R74, 0xffff0000, RZ, 0xc0, !PT ;  /* 0xffff00004a2a7812 */ /* 0x000fe200078ec0ff */
[C---:B------:R-:W-:Y:S01]  /*70d0*/  FMUL R29, R38.reuse, R33 ;  /* 0x00000021261d7220 */ /* 0x040fe20000400000 */
[----:B------:R-:W-:Y:S01]  /*70e0*/  SHF.L.U32 R45, R75, 0x10, RZ ;  /* 0x000000104b2d7819 */ /* 0x000fe200000006ff */
[C---:B------:R-:W-:Y:S01]  /*70f0*/  FMUL R30, R38.reuse, R34 ;  /* 0x00000022261e7220 */ /* 0x040fe20000400000 */
[----:B------:R-:W-:Y:S01]  /*7100*/  FFMA R31, R41, R40, R31 ;  /* 0x00000028291f7223 */ /* 0x000fe2000000001f */
[----:B------:R-:W-:Y:S01]  /*7110*/  FMUL R35, R38, R35 ;  /* 0x0000002326237220 */ /* 0x000fe20000400000 */
[----:B------:R-:W-:Y:S01]  /*7120*/  F2FP.BF16.F32.PACK_AB R101, R23, R18 ;  /* 0x000000121765723e */ /* 0x000fe200000010ff */
[----:B------:R-:W-:Y:S01]  /*7130*/  FFMA R28, R41, R43, R28 ;  /* 0x0000002b291c7223 */ /* 0x000fe2000000001c */
[----:B------:R-:W-:Y:S01]  /*7140*/  F2FP.BF16.F32.PACK_AB R102, R21, R20 ;  /* 0x000000141566723e */ /* 0x000fe200000010ff */
[----:B------:R-:W-:Y:S01]  /*7150*/  FFMA R29, R41, R42, R29 ;  /* 0x0000002a291d7223 */ /* 0x000fe2000000001d */
[----:B------:R-:W-:Y:S01]  /*7160*/  F2FP.BF16.F32.PACK_AB R103, R27, R22 ;  /* 0x000000161b67723e */ /* 0x000fe200000010ff */
[C---:B------:R-:W-:Y:S01]  /*7170*/  FFMA R30, R41.reuse, R45, R30 ;  /* 0x0000002d291e7223 */ /* 0x040fe2000000001e */
[----:B------:R-:W-:Y:S01]  /*7180*/  FFMA R35, R41, R44, R35 ;  /* 0x0000002c29237223 */ /* 0x000fe20000000023 */
[----:B------:R-:W-:Y:S02]  /*7190*/  F2FP.BF16.F32.PACK_AB R104, R25, R24 ;  /* 0x000000181968723e */ /* 0x000fe400000010ff */
[----:B------:R1:W-:Y:S01]  /*71a0*/  STS.128 [R92+0x20], R100 ;  /* 0x000020645c007388 */ /* 0x0003e20000000c00 */
[----:B------:R-:W-:Y:S02]  /*71b0*/  F2FP.BF16.F32.PACK_AB R105, R31, R26 ;  /* 0x0000001a1f69723e */ /* 0x000fe400000010ff */
[----:B------:R-:W-:Y:S02]  /*71c0*/  F2FP.BF16.F32.PACK_AB R106, R29, R28 ;  /* 0x0000001c1d6a723e */ /* 0x000fe400000010ff */
[----:B------:R-:W-:Y:S05]  /*71d0*/  F2FP.BF16.F32.PACK_AB R107, R35, R30 ;  /* 0x0000001e236b723e */ /* 0x000fea00000010ff */
[----:B------:R1:W-:Y:S01]  /*71e0*/  STS.128 [R88+0x30], R104 ;  /* 0x0000306858007388 */ /* 0x0003e20000000c00 */
[----:B------:R-:W-:Y:S01]  /*71f0*/  @!PT LDS RZ, [RZ] ;  /* 0x00000000fffff984 */ /* 0x000fe20000000800 */
[----:B------:R-:W-:Y:S01]  /*7200*/  @!PT LDS RZ, [RZ] ;  /* 0x00000000fffff984 */ /* 0x000fe20000000800 */
[----:B------:R-:W-:Y:S01]  /*7210*/  @!PT LDS RZ, [RZ] ;  /* 0x00000000fffff984 */ /* 0x000fe20000000800 */
[----:B------:R-:W-:Y:S01]  /*7220*/  @!PT LDS RZ, [RZ] ;  /* 0x00000000fffff984 */ /* 0x000fe20000000800 */
[----:B------:R3:W-:Y:S07]  /*7230*/  MEMBAR.ALL.CTA ;  /* 0x0000000000007992 */ /* 0x0007ee0000008000 */
[----:B---3--:R-:W3:Y:S02]  /*7240*/  FENCE.VIEW.ASYNC.S ;  /* 0x00000000000073c6 */ /* 0x008ee40000000000 */
[----:B---3--:R-:W-:Y:S06]  /*7250*/  BAR.SYNC.DEFER_BLOCKING 0x1, 0x80 ;  /* 0x0042000000007b1d */ /* 0x008fec0000010000 */
[----:B------:R-:W-:Y:S05]  /*7260*/  @P0 BRA `(.L_x_117) ;  /* 0x00000000003c0947 */ /* 0x000fea0003800000 */
[----:B------:R-:W3:Y:S01]  /*7270*/  LDCU.64 UR6, c[0x0][0x348] ;  /* 0x00006900ff0677ac */ /* 0x000ee20008000a00 */
[----:B------:R-:W-:Y:S01]  /*7280*/  UIADD3 UR4, UPT, UPT, UR43, 0x200, URZ ;  /* 0x000002002b047890 */ /* 0x000fe2000fffe0ff */
[----:B------:R-:W-:Y:S01]  /*7290*/  UMOV UR51, UR36 ;  /* 0x0000002400337c82 */ /* 0x000fe20008000000 */
[----:B------:R-:W-:Y:S02]  /*72a0*/  UIADD3 UR9, UPT, UPT, UR49, 0x80, URZ ;  /* 0x0000008031097890 */ /* 0x000fe4000fffe0ff */
[----:B------:R-:W-:Y:S02]  /*72b0*/  UIADD3 UR8, UPT, UPT, UR43, 0x1200, URZ ;  /* 0x000012002b087890 */ /* 0x000fe4000fffe0ff */
[----:B------:R-:W-:Y:S01]  /*72c0*/  MOV R85, UR4 ;  /* 0x0000000400557c02 */ /* 0x000fe20008000f00 */
[----:B------:R-:W-:Y:S01]  /*72d0*/  UMOV UR10, UR50 ;  /* 0x00000032000a7c82 */ /* 0x000fe20008000000 */
[----:B------:R-:W-:Y:S02]  /*72e0*/  UMOV UR11, UR36 ;  /* 0x00000024000b7c82 */ /* 0x000fe40008000000 */
[----:B------:R-:W-:Y:S01]  /*72f0*/  R2UR UR48, R85 ;  /* 0x00000000553072ca */ /* 0x000fe200000e0000 */
[----:B---3--:R-:W-:Y:S04]  /*7300*/  UIADD3 UR4, UP0, UPT, UR6, 0x680, URZ ;  /* 0x0000068006047890 */ /* 0x008fe8000ff1e0ff */
[----:B------:R-:W-:Y:S09]  /*7310*/  UIADD3.X UR5, UPT, UPT, URZ, UR7, URZ, UP0, !UPT ;  /* 0x00000007ff057290 */ /* 0x000ff200087fe4ff */
[----:B------:R3:W-:Y:S01]  /*7320*/  UTMASTG.3D [UR48], [UR4] ;  /* 0x00000030040073b5 */ /* 0x0007e20008010000 */
[----:B------:R3:W-:Y:S01]  /*7330*/  UTMASTG.3D [UR8], [UR4] ;  /* 0x00000008040073b5 */ /* 0x0007e20008010000 */
[----:B------:R0:W-:Y:S01]  /*7340*/  UTMACMDFLUSH ;  /* 0x00000000000079b7 */ /* 0x0001e20000000000 */
[----:B---3--:R-:W-:Y:S04]  /*7350*/  DEPBAR.LE SB0, 0x1 ;  /* 0x000080400000791a */ /* 0x008fe80000000000 */
.L_x_117:
[----:B------:R-:W-:Y:S05]  /*7360*/  BSYNC.RECONVERGENT B0 ;  /* 0x0000000000007941 */ /* 0x000fea0003800200 */
.L_x_116:
[----:B------:R-:W-:Y:S01]  /*7370*/  BAR.SYNC.DEFER_BLOCKING 0x1, 0x80 ;  /* 0x0042000000007b1d */ /* 0x000fe20000010000 */
[----:B------:R-:W-:Y:S01]  /*7380*/  ISETP.NE.AND P1, PT, R97, RZ, PT ;  /* 0x000000ff6100720c */ /* 0x000fe20003f25270 */
[----:B------:R-:W-:Y:S01]  /*7390*/  UISETP.NE.AND UP0, UPT, UR47, URZ, UPT ;  /* 0x000000ff2f00728c */ /* 0x000fe2000bf05270 */
[----:B------:R-:W-:Y:S11]  /*73a0*/  LEA R3, R47, UR43, 0x3 ;  /* 0x0000002b2f037c11 */ /* 0x000ff6000f8e18ff */
[----:B------:R-:W-:Y:S01]  /*73b0*/  @P1 SHF.L.U32 R4, R91, 0x1f, RZ ;  /* 0x0000001f5b041819 */ /* 0x000fe200000006ff */
[----:B------:R-:W-:Y:S06]  /*73c0*/  BRA.U !UP0, `(.L_x_118) ;  /* 0x0000000108247547 */ /* 0x000fec000b800000 */
[----:B------:R-:W3:Y:S01]  /*73d0*/  S2R R0, SR_CgaCtaId ;  /* 0x0000000000007919 */ /* 0x000ee20000008800 */
[----:B------:R-:W-:Y:S01]  /*73e0*/  IMAD.U32 R2, RZ, RZ, UR46 ;  /* 0x0000002eff027e24 */ /* 0x000fe2000f8e00ff */
[----:B------:R-:W-:Y:S04]  /*73f0*/  UIADD3 UR4, UPT, UPT, UR46, 0x1, URZ ;  /* 0x000000012e047890 */ /* 0x000fe8000fffe0ff */
[----:B------:R-:W-:Y:S01]  /*7400*/  @P1 LEA R2, R2, UR43, 0x3 ;  /* 0x0000002b02021c11 */ /* 0x000fe2000f8e18ff */
[----:B------:R-:W-:Y:S04]  /*7410*/  UISETP.NE.AND UP0, UPT, UR4, 0x4, UPT ;  /* 0x000000040400788c */ /* 0x000fe8000bf05270 */
[----:B------:R-:W-:Y:S01]  /*7420*/  @P1 VIADD R5, R2, 0x60 ;  /* 0x0000006002051836 */ /* 0x000fe20000000000 */
[----:B------:R-:W-:Y:S04]  /*7430*/  USEL UR46, UR4, URZ, UP0 ;  /* 0x000000ff042e7287 */ /* 0x000fe80008000000 */
[----:B---3--:R-:W-:Y:S04]  /*7440*/  @P1 PRMT R0, R0, 0x654, R5 ;  /* 0x0000065400001816 */ /* 0x008fe80000000005 */
[----:B------:R3:W-:Y:S04]  /*7450*/  @P1 SYNCS.ARRIVE.TRANS64.RED.A1T0 RZ, [R0+URZ], RZ ;  /* 0x000000ff00ff19a7 */ /* 0x0007e800081004ff */
.L_x_118:
[----:B------:R-:W4:Y:S01]  /*7460*/  @P1 SYNCS.PHASECHK.TRANS64.TRYWAIT P0, [R3+URZ+0x40], R4 ;  /* 0x00004004030015a7 */ /* 0x000f2200080011ff */
[----:B------:R-:W-:Y:S01]  /*7470*/  BSSY B1, `(.L_x_119) ;  /* 0x0000016000017945 */ /* 0x000fe20003800000 */
[----:B----4-:R-:W-:Y:S03]  /*7480*/  @P1 SEL R46, RZ, 0x1, !P0 ;  /* 0x00000001ff2e1807 */ /* 0x010fe60004000000 */
[----:B------:R-:W-:Y:S05]  /*7490*/  @!P1 BRA `(.L_x_120) ;  /* 0x00000000004c9947 */ /* 0x000fea0003800000 */
[----:B------:R-:W-:Y:S01]  /*74a0*/  ISETP.NE.AND P0, PT, R46, RZ, PT ;  /* 0x000000ff2e00720c */ /* 0x000fe20003f05270 */
[----:B------:R-:W-:Y:S01]  /*74b0*/  BSSY B0, `(.L_x_121) ;  /* 0x000000b000007945 */ /* 0x000fe20003800000 */
[----:B------:R-:W-:Y:S11]  /*74c0*/  ISETP.NE.AND P1, PT, R60, RZ, PT ;  /* 0x000000ff3c00720c */ /* 0x000ff60003f25270 */
[----:B------:R-:W-:Y:S02]  /*74d0*/  @!UPT UIADD3 URZ, UPT, UPT, URZ, URZ, URZ ;  /* 0x000000fffffff290 */ /* 0x000fe4000fffe0ff */
[C---:B------:R-:W-:Y:S01]  /*74e0*/  @P1 IMAD R6, R47.reuse, 0x2000, R94 ;  /* 0x000020002f061824 */ /* 0x040fe200078e025e */
[C---:B------:R-:W-:Y:S01]  /*74f0*/  @P1 LEA R4, R47.reuse, R92, 0xd ;  /* 0x0000005c2f041211 */ /* 0x040fe200078e68ff */
[C---:B------:R-:W-:Y:S02]  /*7500*/  @P1 IMAD R5, R47.reuse, 0x2000, R93 ;  /* 0x000020002f051824 */ /* 0x040fe400078e025d */
[----:B------:R-:W-:Y:S01]  /*7510*/  @P1 IMAD R2, R47, 0x2000, R88 ;  /* 0x000020002f021824 */ /* 0x000fe200078e0258 */
[----:B------:R-:W-:Y:S06]  /*7520*/  @P0 BRA `(.L_x_122) ;  /* 0x00000000000c0947 */ /* 0x000fec0003800000 */
[----:B---3--:R-:W-:Y:S04]  /*7530*/  SHF.L.U32 R0, R91, 0x1f, RZ ;  /* 0x0000001f5b007819 */ /* 0x008fe800000006ff */
[----:B------:R-:W3:Y:S02]  /*7540*/  SYNCS.PHASECHK.TRANS64.TRYWAIT P0, [R3+URZ+0x40], R0 ;  /* 0x00004000030075a7 */ /* 0x000ee400080011ff */
[----:B---3--:R-:W-:Y:S05]  /*7550*/  @!P0 BRA `(.L_x_123) ;  /* 0x0000003400048947 */ /* 0x008fea0003800000 */
.L_x_122:
[----:B------:R-:W-:Y:S05]  /*7560*/  BSYNC B0 ;  /* 0x0000000000007941 */ /* 0x000fea0003800000 */
.L_x_121:
[----:B------:R-:W-:Y:S02]  /*7570*/  ISETP.NE.AND P0, PT, R60, RZ, PT ;  /* 0x000000ff3c00720c */ /* 0x000fe40003f05270 */
[----:B------:R-:W-:Y:S11]  /*7580*/  IADD3 R47, PT, PT, R47, 0x1, RZ ;  /* 0x000000012f2f7810 */ /* 0x000ff60007ffe0ff */
[----:B------:R4:W1:Y:S04]  /*7590*/  @P0 LDS.128 R48, [R6] ;  /* 0x0000000006300984 */ /* 0x0008680000000c00 */
[----:B------:R4:W1:Y:S04]  /*75a0*/  @P0 LDS.128 R56, [R5+0x10] ;  /* 0x0000100005380984 */ /* 0x0008680000000c00 */
[----:B------:R4:W1:Y:S04]  /*75b0*/  @P0 LDS.128 R64, [R4+0x20] ;  /* 0x0000200004400984 */ /* 0x0008680000000c00 */
[----:B------:R4:W1:Y:S02]  /*75c0*/  @P0 LDS.128 R72, [R2+0x30] ;  /* 0x0000300002480984 */ /* 0x0008640000000c00 */
.L_x_120:
[----:B------:R-:W-:Y:S05]  /*75d0*/  BSYNC B1 ;  /* 0x0000000000017941 */ /* 0x000fea0003800000 */
.L_x_119:
[----:B---3--:R-:W-:Y:S05]  /*75e0*/  VIADD R0, R39, 0x20 ;  /* 0x0000002027007836 */ /* 0x008fea0000000000 */
[----:B------:R-:W-:Y:S04]  /*75f0*/  SHF.R.U32.HI R0, RZ, 0x15, R0 ;  /* 0x00000015ff007819 */ /* 0x000fe80000011600 */
[----:B------:R-:W-:Y:S11]  /*7600*/  LOP3.LUT P0, RZ, R0, 0x3, R81, 0x48, !PT ;  /* 0x0000000300ff7812 */ /* 0x000ff60007804851 */
[----:B------:R-:W-:Y:S02]  /*7610*/  @!UPT UIADD3 URZ, UPT, UPT, URZ, URZ, URZ ;  /* 0x000000fffffff290 */ /* 0x000fe4000fffe0ff */
[----:B------:R-:W-:Y:S05]  /*7620*/  @!P0 BRA `(.L_x_124) ;  /* 0x0000000000408947 */ /* 0x000fea0003800000 */
[----:B------:R-:W3:Y:S01]  /*7630*/  LDCU.64 UR8, c[0x4][0x70] ;  /* 0x01000e00ff0877ac */ /* 0x000ee20008000a00 */
[----:B------:R-:W-:Y:S01]  /*7640*/  MOV R3, 0x0 ;  /* 0x0000000000037802 */ /* 0x000fe20000000f00 */
[----:B------:R-:W-:Y:S02]  /*7650*/  HFMA2 R12, -RZ, RZ, 0, 5.9604644775390625e-08 ;  /* 0x00000001ff0c7431 */ /* 0x000fe400000001ff */
[----:B------:R-:W-:Y:S02]  /*7660*/  IMAD.MOV.U32 R8, RZ, RZ, 0x192 ;  /* 0x00000192ff087424 */ /* 0x000fe400078e00ff */
[----:B------:R-:W-:Y:S01]  /*7670*/  IMAD.MOV.U32 R13, RZ, RZ, RZ ;  /* 0x000000ffff0d7224 */ /* 0x000fe200078e00ff */
[----:B------:R-:W5:Y:S01]  /*7680*/  LDCU.64 UR6, c[0x4][0x78] ;  /* 0x01000f00ff0677ac */ /* 0x000f620008000a00 */
[----:B----4-:R-:W4:Y:S01]  /*7690*/  LDC.64 R2, c[0x4][R3] ;  /* 0x0100000003027b82 */ /* 0x010f220000000a00 */
[----:B------:R-:W2:Y:S01]  /*76a0*/  LDCU.64 UR4, c[0x4][0x10] ;  /* 0x01000200ff0477ac */ /* 0x000ea20008000a00 */
[----:B---3--:R-:W-:Y:S01]  /*76b0*/  MOV R5, UR9 ;  /* 0x0000000900057c02 */ /* 0x008fe20008000f00 */
[----:B------:R-:W-:Y:S01]  /*76c0*/  IMAD.U32 R4, RZ, RZ, UR8 ;  /* 0x00000008ff047e24 */ /* 0x000fe2000f8e00ff */
[----:B-----5:R-:W-:Y:S01]  /*76d0*/  MOV R7, UR7 ;  /* 0x0000000700077c02 */ /* 0x020fe20008000f00 */
[----:B------:R-:W-:Y:S01]  /*76e0*/  IMAD.U32 R6, RZ, RZ, UR6 ;  /* 0x00000006ff067e24 */ /* 0x000fe2000f8e00ff */
[----:B--2---:R-:W-:Y:S01]  /*76f0*/  MOV R11, UR5 ;  /* 0x00000005000b7c02 */ /* 0x004fe20008000f00 */
[----:B------:R-:W-:Y:S02]  /*7700*/  IMAD.U32 R10, RZ, RZ, UR4 ;  /* 0x00000004ff0a7e24 */ /* 0x000fe4000f8e00ff */
[----:B------:R-:W-:Y:S07]  /*7710*/  LEPC R20, `(.L_x_124) ;  /* 0x000000001014794e */ /* 0x000fee0000000000 */
[----:B-1--4-:R-:W-:Y:S05]  /*7720*/  CALL.ABS.NOINC R2 ;  /* 0x0000000002007343 */ /* 0x012fea0003c00000 */
.L_x_124:
[C---:B-1----:R-:W-:Y:S01]  /*7730*/  SHF.L.U32 R40, R48.reuse, 0x10, RZ ;  /* 0x0000001030287819 */ /* 0x042fe200000006ff */
[----:B------:R-:W-:Y:S05]  /*7740*/  WARPSYNC.ALL ;  /* 0x0000000000007948 */ /* 0x000fea0003800000 */
[----:B------:R-:W-:Y:S01]  /*7750*/  R2UR UR4, R39 ;  /* 0x00000000270472ca */ /* 0x000fe200000e0000 */
[----:B------:R-:W1:Y:S01]  /*7760*/  S2R R99, SR_CgaCtaId ;  /* 0x0000000000637919 */ /* 0x000e620000008800 */
[----:B------:R-:W-:Y:S01]  /*7770*/  LOP3.LUT R43, R48, 0xffff0000, RZ, 0xc0, !PT ;  /* 0xffff0000302b7812 */ /* 0x000fe200078ec0ff */
[----:B------:R-:W-:Y:S01]  /*7780*/  BSSY.RECONVERGENT B0, `(.L_x_125) ;  /* 0x0000093000007945 */ /* 0x000fe20003800200 */
[----:B------:R-:W-:Y:S02]  /*7790*/  LOP3.LUT R42, R49, 0xffff0000, RZ, 0xc0, !PT ;  /* 0xffff0000312a7812 */ /* 0x000fe400078ec0ff */
[----:B------:R-:W-:Y:S02]  /*77a0*/  LOP3.LUT R44, R50, 0xffff0000, RZ, 0xc0, !PT ;  /* 0xffff0000322c7812 */ /* 0x000fe400078ec0ff */
[----:B------:R-:W-:Y:S02]  /*77b0*/  SHF.L.U32 R45, R59, 0x10, RZ ;  /* 0x000000103b2d7819 */ /* 0x000fe400000006ff */
[----:B------:R-:W-:Y:S02]  /*77c0*/  ISETP.NE.AND P6, PT, R97, RZ, PT ;  /* 0x000000ff6100720c */ /* 0x000fe40003fc5270 */
[----:B------:R-:W-:Y:S01]  /*77d0*/  ISETP.NE.AND P0, PT, R96, RZ, PT ;  /* 0x000000ff6000720c */ /* 0x000fe20003f05270 */
[----:B----4-:R-:W3:Y:S01]  /*77e0*/  LDTM.x32 R4, tmem[UR4+0x20] ;  /* 0x00002004000479ee */ /* 0x010ee200082c0000 */
[----:B------:R-:W-:Y:S02]  /*77f0*/  MOV R61, UR46 ;  /* 0x0000002e003d7c02 */ /* 0x000fe40008000f00 */
[----:B------:R-:W-:Y:S07]  /*7800*/  LEA R62, R47, UR43, 0x3 ;  /* 0x0000002b2f3e7c11 */ /* 0x000fee000f8e18ff */
[----:B------:R-:W-:Y:S04]  /*7810*/  @P6 LEA R61, R61, UR43, 0x3 ;  /* 0x0000002b3d3d6c11 */ /* 0x000fe8000f8e18ff */
[----:B------:R-:W-:Y:S02]  /*7820*/  @P6 IADD3 R104, PT, PT, R61, 0x60, RZ ;  /* 0x000000603d686810 */ /* 0x000fe40007ffe0ff */
[----:B------:R-:W-:Y:S02]  /*7830*/  @P6 SHF.L.U32 R61, R91, 0x1f, RZ ;  /* 0x0000001f5b3d6819 */ /* 0x000fe400000006ff */
[----:B-1----:R-:W-:Y:S01]  /*7840*/  @P6 PRMT R104, R99, 0x654, R104 ;  /* 0x0000065463686816 */ /* 0x002fe20000000068 */
[C---:B---3--:R-:W-:Y:S01]  /*7850*/  FMUL R0, R38.reuse, R4 ;  /* 0x0000000426007220 */ /* 0x048fe20000400000 */
[C---:B------:R-:W-:Y:S01]  /*7860*/  FMUL R2, R38.reuse, R5 ;  /* 0x0000000526027220 */ /* 0x040fe20000400000 */
[C---:B------:R-:W-:Y:S01]  /*7870*/  FMUL R3, R38.reuse, R6 ;  /* 0x0000000626037220 */ /* 0x040fe20000400000 */
[C---:B------:R-:W-:Y:S01]  /*7880*/  FMUL R7, R38.reuse, R7 ;  /* 0x0000000726077220 */ /* 0x040fe20000400000 */
[----:B------:R-:W-:Y:S01]  /*7890*/  FFMA R0, R41, R40, R0 ;  /* 0x0000002829007223 */ /* 0x000fe20000000000 */
[----:B------:R-:W-:Y:S01]  /*78a0*/  SHF.L.U32 R40, R49, 0x10, RZ ;  /* 0x0000001031287819 */ /* 0x000fe200000006ff */
[----:B------:R-:W-:Y:S01]  /*78b0*/  FFMA R2, R41, R43, R2 ;  /* 0x0000002b29027223 */ /* 0x000fe20000000002 */
[----:B------:R-:W-:Y:S01]  /*78c0*/  SHF.L.U32 R43, R51, 0x10, RZ ;  /* 0x00000010332b7819 */ /* 0x000fe200000006ff */
[C---:B------:R-:W-:Y:S01]  /*78d0*/  FMUL R4, R38.reuse, R8 ;  /* 0x0000000826047220 */ /* 0x040fe20000400000 */
[----:B------:R-:W-:Y:S01]  /*78e0*/  FMUL R5, R38, R9 ;  /* 0x0000000926057220 */ /* 0x000fe20000400000 */
[C---:B------:R-:W-:Y:S01]  /*78f0*/  FFMA R3, R41.reuse, R40, R3 ;  /* 0x0000002829037223 */ /* 0x040fe20000000003 */
[----:B------:R-:W-:Y:S01]  /*7900*/  SHF.L.U32 R40, R50, 0x10, RZ ;  /* 0x0000001032287819 */ /* 0x000fe200000006ff */
[----:B------:R-:W-:Y:S01]  /*7910*/  FFMA R7, R41, R42, R7 ;  /* 0x0000002a29077223 */ /* 0x000fe20000000007 */
[----:B------:R-:W-:Y:S01]  /*7920*/  LOP3.LUT R42, R51, 0xffff0000, RZ, 0xc0, !PT ;  /* 0xffff0000332a7812 */ /* 0x000fe200078ec0ff */
[----:B------:R-:W-:Y:S01]  /*7930*/  FMUL R6, R38, R10 ;  /* 0x0000000a26067220 */ /* 0x000fe20000400000 */
[----:B------:R-:W-:Y:S01]  /*7940*/  F2FP.BF16.F32.PACK_AB R52, R2, R0 ;  /* 0x000000000234723e */ /* 0x000fe200000010ff */
        /* <DEDUP_REMOVED lines=18> */
[C---:B------:R-:W-:Y:S01]  /*7a70*/  LOP3.LUT R42, R58.reuse, 0xffff0000, RZ, 0xc0, !PT ;  /* 0xffff00003a2a7812 */ /* 0x040fe200078ec0ff */
[----:B------:R-:W-:Y:S01]  /*7a80*/  FFMA R10, R41, R43, R10 ;  /* 0x0000002b290a7223 */ /* 0x000fe2000000000a */
[----:B------:R-:W-:Y:S01]  /*7a90*/  SHF.L.U32 R43, R58, 0x10, RZ ;  /* 0x000000103a2b7819 */ /* 0x000fe200000006ff */
[C---:B------:R-:W-:Y:S01]  /*7aa0*/  FMUL R15, R38.reuse, R15 ;  /* 0x0000000f260f7220 */ /* 0x040fe20000400000 */
[----:B------:R-:W-:Y:S01]  /*7ab0*/  F2FP.BF16.F32.PACK_AB R68, R9, R8 ;  /* 0x000000080944723e */ /* 0x000fe200000010ff */
[C---:B------:R-:W-:Y:S01]  /*7ac0*/  FMUL R12, R38.reuse, R16 ;  /* 0x00000010260c7220 */ /* 0x040fe20000400000 */
[----:B------:R-:W-:Y:S01]  /*7ad0*/  FMUL R13, R38, R17 ;  /* 0x00000011260d7220 */ /* 0x000fe20000400000 */
[----:B------:R-:W-:Y:S01]  /*7ae0*/  FFMA R15, R41, R40, R15 ;  /* 0x00000028290f7223 */ /* 0x000fe2000000000f */
[----:B------:R-:W-:Y:S01]  /*7af0*/  LOP3.LUT R40, R59, 0xffff0000, RZ, 0xc0, !PT ;  /* 0xffff00003b287812 */ /* 0x000fe200078ec0ff */
[----:B------:R-:W-:Y:S01]  /*7b00*/  FFMA R12, R41, R43, R12 ;  /* 0x0000002b290c7223 */ /* 0x000fe2000000000c */
[----:B------:R-:W-:Y:S01]  /*7b10*/  SHF.L.U32 R43, R64, 0x10, RZ ;  /* 0x00000010402b7819 */ /* 0x000fe200000006ff */
[----:B------:R-:W-:Y:S01]  /*7b20*/  FMUL R14, R38, R18 ;  /* 0x00000012260e7220 */ /* 0x000fe20000400000 */
[----:B------:R-:W-:Y:S01]  /*7b30*/  F2FP.BF16.F32.PACK_AB R69, R15, R10 ;  /* 0x0000000a0f45723e */ /* 0x000fe200000010ff */
[----:B------:R1:W-:Y:S01]  /*7b40*/  STS.128 [R94+0x2000], R52 ;  /* 0x002000345e007388 */ /* 0x0003e20000000c00 */
[----:B------:R-:W-:Y:S01]  /*7b50*/  FFMA R13, R41, R42, R13 ;  /* 0x0000002a290d7223 */ /* 0x000fe2000000000d */
[----:B------:R-:W-:Y:S01]  /*7b60*/  LOP3.LUT R42, R64, 0xffff0000, RZ, 0xc0, !PT ;  /* 0xffff0000402a7812 */ /* 0x000fe200078ec0ff */
[C---:B------:R-:W-:Y:S01]  /*7b70*/  FMUL R19, R38.reuse, R19 ;  /* 0x0000001326137220 */ /* 0x040fe20000400000 */
[C---:B------:R-:W-:Y:S01]  /*7b80*/  FMUL R16, R38.reuse, R20 ;  /* 0x0000001426107220 */ /* 0x040fe20000400000 */
[C---:B------:R-:W-:Y:S01]  /*7b90*/  FMUL R17, R38.reuse, R21 ;  /* 0x0000001526117220 */ /* 0x040fe20000400000 */
[----:B------:R-:W-:Y:S01]  /*7ba0*/  F2FP.BF16.F32.PACK_AB R70, R13, R12 ;  /* 0x0000000c0d46723e */ /* 0x000fe200000010ff */
[----:B------:R-:W-:Y:S01]  /*7bb0*/  FFMA R14, R41, R45, R14 ;  /* 0x0000002d290e7223 */ /* 0x000fe2000000000e */
[----:B------:R-:W-:Y:S01]  /*7bc0*/  SHF.L.U32 R45, R65, 0x10, RZ ;  /* 0x00000010412d7819 */ /* 0x000fe200000006ff */
[----:B------:R-:W-:Y:S01]  /*7bd0*/  FFMA R19, R41, R40, R19 ;  /* 0x0000002829137223 */ /* 0x000fe20000000013 */
[----:B------:R-:W-:Y:S01]  /*7be0*/  LOP3.LUT R40, R65, 0xffff0000, RZ, 0xc0, !PT ;  /* 0xffff000041287812 */ /* 0x000fe200078ec0ff */
[----:B------:R-:W-:Y:S01]  /*7bf0*/  FFMA R16, R41, R43, R16 ;  /* 0x0000002b29107223 */ /* 0x000fe20000000010 */
[----:B------:R-:W-:Y:S01]  /*7c00*/  SHF.L.U32 R43, R67, 0x10, RZ ;  /* 0x00000010432b7819 */ /* 0x000fe200000006ff */
[C---:B------:R-:W-:Y:S01]  /*7c10*/  FMUL R18, R38.reuse, R22 ;  /* 0x0000001626127220 */ /* 0x040fe20000400000 */
[----:B------:R-:W-:Y:S01]  /*7c20*/  F2FP.BF16.F32.PACK_AB R71, R19, R14 ;  /* 0x0000000e1347723e */ /* 0x000fe200000010ff */
[C---:B------:R-:W-:Y:S01]  /*7c30*/  FFMA R17, R41.reuse, R42, R17 ;  /* 0x0000002a29117223 */ /* 0x040fe20000000011 */
[----:B------:R-:W-:Y:S01]  /*7c40*/  FMUL R23, R38, R23 ;  /* 0x0000001726177220 */ /* 0x000fe20000400000 */
[----:B------:R-:W-:Y:S01]  /*7c50*/  SHF.L.U32 R42, R66, 0x10, RZ ;  /* 0x00000010422a7819 */ /* 0x000fe200000006ff */
[----:B------:R-:W-:Y:S01]  /*7c60*/  FMUL R20, R38, R24 ;  /* 0x0000001826147220 */ /* 0x000fe20000400000 */
[----:B------:R3:W-:Y:S01]  /*7c70*/  STS.128 [R93+0x2010], R68 ;  /* 0x002010445d007388 */ /* 0x0007e20000000c00 */
[----:B------:R-:W-:Y:S01]  /*7c80*/  FFMA R18, R41, R45, R18 ;  /* 0x0000002d29127223 */ /* 0x000fe20000000012 */
[----:B------:R-:W-:Y:S01]  /*7c90*/  SHF.L.U32 R45, R75, 0x10, RZ ;  /* 0x000000104b2d7819 */ /* 0x000fe200000006ff */
[C---:B------:R-:W-:Y:S01]  /*7ca0*/  FFMA R23, R41.reuse, R40, R23 ;  /* 0x0000002829177223 */ /* 0x040fe20000000017 */
[----:B------:R-:W-:Y:S01]  /*7cb0*/  LOP3.LUT R40, R66, 0xffff0000, RZ, 0xc0, !PT ;  /* 0xffff000042287812 */ /* 0x000fe200078ec0ff */
[----:B------:R-:W-:Y:S01]  /*7cc0*/  FFMA R20, R41, R42, R20 ;  /* 0x0000002a29147223 */ /* 0x000fe20000000014 */
[----:B------:R-:W-:Y:S01]  /*7cd0*/  LOP3.LUT R42, R67, 0xffff0000, RZ, 0xc0, !PT ;  /* 0xffff0000432a7812 */ /* 0x000fe200078ec0ff */
[C---:B------:R-:W-:Y:S01]  /*7ce0*/  FMUL R21, R38.reuse, R25 ;  /* 0x0000001926157220 */ /* 0x040fe20000400000 */
[C---:B------:R-:W-:Y:S01]  /*7cf0*/  FMUL R22, R38.reuse, R26 ;  /* 0x0000001a26167220 */ /* 0x040fe20000400000 */
[C---:B------:R-:W-:Y:S01]  /*7d00*/  FMUL R27, R38.reuse, R27 ;  /* 0x0000001b261b7220 */ /* 0x040fe20000400000 */
[----:B------:R-:W-:Y:S01]  /*7d10*/  FMUL R24, R38, R28 ;  /* 0x0000001c26187220 */ /* 0x000fe20000400000 */
        /* <DEDUP_REMOVED lines=8> */
[----:B------:R-:W-:Y:S01]  /*7da0*/  FFMA R24, R41, R40, R24 ;  /* 0x0000002829187223 */ /* 0x000fe20000000018 */
[----:B------:R-:W-:Y:S01]  /*7db0*/  LOP3.LUT R40, R73, 0xffff0000, RZ, 0xc0, !PT ;  /* 0xffff000049287812 */ /* 0x000fe200078ec0ff */
[C---:B------:R-:W-:Y:S01]  /*7dc0*/  FFMA R25, R41.reuse, R42, R25 ;  /* 0x0000002a29197223 */ /* 0x040fe20000000019 */
[----:B------:R-:W-:Y:S01]  /*7dd0*/  FMUL R31, R38, R31 ;  /* 0x0000001f261f7220 */ /* 0x000fe20000400000 */
[C---:B------:R-:W-:Y:S01]  /*7de0*/  FFMA R26, R41.reuse, R43, R26 ;  /* 0x0000002b291a7223 */ /* 0x040fe2000000001a */
[----:B------:R-:W-:Y:S01]  /*7df0*/  SHF.L.U32 R43, R74, 0x10, RZ ;  /* 0x000000104a2b7819 */ /* 0x000fe200000006ff */
[----:B------:R-:W-:Y:S01]  /*7e00*/  FMUL R28, R38, R32 ;  /* 0x00000020261c7220 */ /* 0x000fe20000400000 */
[----:B------:R-:W-:Y:S01]  /*7e10*/  LOP3.LUT R42, R74, 0xffff0000, RZ, 0xc0, !PT ;  /* 0xffff00004a2a7812 */ /* 0x000fe200078ec0ff */
[C---:B------:R-:W-:Y:S01]  /*7e20*/  FMUL R29, R38.reuse, R33 ;  /* 0x00000021261d7220 */ /* 0x040fe20000400000 */
[C---:B------:R-:W-:Y:S01]  /*7e30*/  FMUL R30, R38.reuse, R34 ;  /* 0x00000022261e7220 */ /* 0x040fe20000400000 */
[----:B------:R-:W-:Y:S01]  /*7e40*/  FFMA R31, R41, R40, R31 ;  /* 0x00000028291f7223 */ /* 0x000fe2000000001f */
[----:B------:R-:W-:Y:S01]  /*7e50*/  FMUL R35, R38, R35 ;  /* 0x0000002326237220 */ /* 0x000fe20000400000 */
[----:B-1----:R-:W-:Y:S01]  /*7e60*/  F2FP.BF16.F32.PACK_AB R52, R17, R16 ;  /* 0x000000101134723e */ /* 0x002fe200000010ff */
[----:B------:R-:W-:Y:S01]  /*7e70*/  FFMA R28, R41, R43, R28 ;  /* 0x0000002b291c7223 */ /* 0x000fe2000000001c */
[----:B------:R-:W-:Y:S01]  /*7e80*/  F2FP.BF16.F32.PACK_AB R53, R23, R18 ;  /* 0x000000121735723e */ /* 0x000fe200000010ff */
[----:B------:R-:W-:Y:S01]  /*7e90*/  FFMA R29, R41, R42, R29 ;  /* 0x0000002a291d7223 */ /* 0x000fe2000000001d */
[----:B------:R-:W-:Y:S01]  /*7ea0*/  F2FP.BF16.F32.PACK_AB R54, R21, R20 ;  /* 0x000000141536723e */ /* 0x000fe200000010ff */
[----:B------:R-:W-:Y:S01]  /*7eb0*/  FFMA R30, R41, R45, R30 ;  /* 0x0000002d291e7223 */ /* 0x000fe2000000001e */
[----:B------:R-:W-:Y:S01]  /*7ec0*/  F2FP.BF16.F32.PACK_AB R55, R27, R22 ;  /* 0x000000161b37723e */ /* 0x000fe200000010ff */
[----:B------:R-:W-:Y:S01]  /*7ed0*/  FFMA R35, R41, R44, R35 ;  /* 0x0000002c29237223 */ /* 0x000fe20000000023 */
[----:B------:R-:W-:Y:S02]  /*7ee0*/  F2FP.BF16.F32.PACK_AB R100, R25, R24 ;  /* 0x000000181964723e */ /* 0x000fe400000010ff */
[----:B------:R-:W-:Y:S01]  /*7ef0*/  F2FP.BF16.F32.PACK_AB R101, R31, R26 ;  /* 0x0000001a1f65723e */ /* 0x000fe200000010ff */
[----:B------:R3:W-:Y:S01]  /*7f00*/  STS.128 [R92+0x2020], R52 ;  /* 0x002020345c007388 */ /* 0x0007e20000000c00 */
        /* <DEDUP_REMOVED lines=8> */
[----:B-1----:R-:W1:Y:S02]  /*7f90*/  FENCE.VIEW.ASYNC.S ;  /* 0x00000000000073c6 */ /* 0x002e640000000000 */
[----:B-1----:R-:W-:Y:S06]  /*7fa0*/  BAR.SYNC.DEFER_BLOCKING 0x1, 0x80 ;  /* 0x0042000000007b1d */ /* 0x002fec0000010000 */
[----:B------:R-:W-:Y:S05]  /*7fb0*/  @P0 BRA `(.L_x_126) ;  /* 0x00000000003c0947 */ /* 0x000fea0003800000 */
[----:B------:R-:W1:Y:S01]  /*7fc0*/  LDCU.64 UR6, c[0x0][0x348] ;  /* 0x00006900ff0677ac */ /* 0x000e620008000a00 */
[----:B------:R-:W-:Y:S02]  /*7fd0*/  UIADD3 UR13, UPT, UPT, UR49, 0x20, URZ ;  /* 0x00000020310d7890 */ /* 0x000fe4000fffe0ff */
[----:B------:R-:W-:Y:S01]  /*7fe0*/  UIADD3 UR12, UPT, UPT, UR43, 0x2200, URZ ;  /* 0x000022002b0c7890 */ /* 0x000fe2000fffe0ff */
[----:B------:R-:W-:Y:S01]  /*7ff0*/  UMOV UR14, UR50 ;  /* 0x00000032000e7c82 */ /* 0x000fe20008000000 */
[----:B------:R-:W-:Y:S01]  /*8000*/  UMOV UR15, UR36 ;  /* 0x00000024000f7c82 */ /* 0x000fe20008000000 */
[----:B------:R-:W-:Y:S02]  /*8010*/  UIADD3 UR9, UPT, UPT, UR49, 0xa0, URZ ;  /* 0x000000a031097890 */ /* 0x000fe4000fffe0ff */
[----:B------:R-:W-:Y:S01]  /*8020*/  UIADD3 UR8, UPT, UPT, UR43, 0x3200, URZ ;  /* 0x000032002b087890 */ /* 0x000fe2000fffe0ff */
[----:B------:R-:W-:Y:S01]  /*8030*/  UMOV UR10, UR50 ;  /* 0x00000032000a7c82 */ /* 0x000fe20008000000 */
[----:B------:R-:W-:Y:S01]  /*8040*/  UMOV UR11, UR36 ;  /* 0x00000024000b7c82 */ /* 0x000fe20008000000 */
[----:B-1----:R-:W-:Y:S04]  /*8050*/  UIADD3 UR4, UP0, UPT, UR6, 0x680, URZ ;  /* 0x0000068006047890 */ /* 0x002fe8000ff1e0ff */
[----:B------:R-:W-:Y:S09]  /*8060*/  UIADD3.X UR5, UPT, UPT, URZ, UR7, URZ, UP0, !UPT ;  /* 0x00000007ff057290 */ /* 0x000ff200087fe4ff */
[----:B------:R1:W-:Y:S01]  /*8070*/  UTMASTG.3D [UR12], [UR4] ;  /* 0x0000000c040073b5 */ /* 0x0003e20008010000 */
[----:B------:R1:W-:Y:S01]  /*8080*/  UTMASTG.3D [UR8], [UR4] ;  /* 0x00000008040073b5 */ /* 0x0003e20008010000 */
[----:B------:R0:W-:Y:S01]  /*8090*/  UTMACMDFLUSH ;  /* 0x00000000000079b7 */ /* 0x0001e20000000000 */
[----:B-1----:R-:W-:Y:S04]  /*80a0*/  DEPBAR.LE SB0, 0x1 ;  /* 0x000080400000791a */ /* 0x002fe80000000000 */
.L_x_126:
[----:B------:R-:W-:Y:S05]  /*80b0*/  BSYNC.RECONVERGENT B0 ;  /* 0x0000000000007941 */ /* 0x000fea0003800200 */
.L_x_125:
[----:B------:R-:W-:Y:S01]  /*80c0*/  BAR.SYNC.DEFER_BLOCKING 0x1, 0x80 ;  /* 0x0042000000007b1d */ /* 0x000fe20000010000 */
[----:B------:R-:W-:Y:S04]  /*80d0*/  UIADD3 UR4, UPT, UPT, UR46, 0x1, URZ ;  /* 0x000000012e047890 */ /* 0x000fe8000fffe0ff */
[----:B------:R-:W-:Y:S04]  /*80e0*/  UISETP.NE.AND UP0, UPT, UR4, 0x4, UPT ;  /* 0x000000040400788c */ /* 0x000fe8000bf05270 */
[----:B------:R-:W-:Y:S01]  /*80f0*/  USEL UR44, UR4, URZ, UP0 ;  /* 0x000000ff042c7287 */ /* 0x000fe20008000000 */
[----:B------:R1:W-:Y:S01]  /*8100*/  @P6 SYNCS.ARRIVE.TRANS64.RED.A1T0 RZ, [R104+URZ], RZ ;  /* 0x000000ff68ff69a7 */ /* 0x0003e200081004ff */
[----:B------:R-:W-:Y:S01]  /*8110*/  BSSY B1, `(.L_x_127) ;  /* 0x0000017000017945 */ /* 0x000fe20003800000 */
[----:B------:R-:W4:Y:S02]  /*8120*/  @P6 SYNCS.PHASECHK.TRANS64.TRYWAIT P0, [R62+URZ+0x40], R61 ;  /* 0x0000403d3e0065a7 */ /* 0x000f2400080011ff */
[----:B----4-:R-:W-:Y:S01]  /*8130*/  @P6 SEL R46, RZ, 0x1, !P0 ;  /* 0x00000001ff2e6807 */ /* 0x010fe20004000000 */
[----:B-1----:R-:W-:Y:S06]  /*8140*/  @!P6 BRA `(.L_x_128) ;  /* 0x00000000004ce947 */ /* 0x002fec0003800000 */
        /* <DEDUP_REMOVED lines=9> */
[----:B------:R-:W-:Y:S04]  /*81e0*/  SHF.L.U32 R5, R91, 0x1f, RZ ;  /* 0x0000001f5b057819 */ /* 0x000fe800000006ff */
[----:B------:R-:W1:Y:S02]  /*81f0*/  SYNCS.PHASECHK.TRANS64.TRYWAIT P0, [R62+URZ+0x40], R5 ;  /* 0x000040053e0075a7 */ /* 0x000e6400080011ff */
[----:B-1----:R-:W-:Y:S05]  /*8200*/  @!P0 BRA `(.L_x_131) ;  /* 0x0000002400ec8947 */ /* 0x002fea0003800000 */
.L_x_130:
[----:B------:R-:W-:Y:S05]  /*8210*/  BSYNC B0 ;  /* 0x0000000000007941 */ /* 0x000fea0003800000 */
.L_x_129:
[----:B------:R-:W-:Y:S02]  /*8220*/  ISETP.NE.AND P0, PT, R60, RZ, PT ;  /* 0x000000ff3c00720c */ /* 0x000fe40003f05270 */
[----:B------:R-:W-:Y:S11]  /*8230*/  IADD3 R47, PT, PT, R47, 0x1, RZ ;  /* 0x000000012f2f7810 */ /* 0x000ff60007ffe0ff */
[----:B------:R4:W1:Y:S04]  /*8240*/  @P0 LDS.128 R48, [R4] ;  /* 0x0000000004300984 */ /* 0x0008680000000c00 */
[----:B------:R4:W1:Y:S04]  /*8250*/  @P0 LDS.128 R56, [R3+0x10] ;  /* 0x0000100003380984 */ /* 0x0008680000000c00 */
[----:B------:R4:W1:Y:S04]  /*8260*/  @P0 LDS.128 R64, [R2+0x20] ;  /* 0x0000200002400984 */ /* 0x0008680000000c00 */
[----:B------:R4:W1:Y:S02]  /*8270*/  @P0 LDS.128 R72, [R0+0x30] ;  /* 0x0000300000480984 */ /* 0x0008640000000c00 */
.L_x_128:
[----:B------:R-:W-:Y:S05]  /*8280*/  BSYNC B1 ;  /* 0x0000000000017941 */ /* 0x000fea0003800000 */
.L_x_127:
[----:B----4-:R-:W-:Y:S05]  /*8290*/  VIADD R0, R39, 0x40 ;  /* 0x0000004027007836 */ /* 0x010fea0000000000 */
[----:B------:R-:W-:Y:S04]  /*82a0*/  SHF.R.U32.HI R0, RZ, 0x15, R0 ;  /* 0x00000015ff007819 */ /* 0x000fe80000011600 */
[----:B------:R-:W-:Y:S11]  /*82b0*/  LOP3.LUT P0, RZ, R0, 0x3, R81, 0x48, !PT ;  /* 0x0000000300ff7812 */ /* 0x000ff60007804851 */
[----:B------:R-:W-:Y:S02]  /*82c0*/  @!UPT UIADD3 URZ, UPT, UPT, URZ, URZ, URZ ;  /* 0x000000fffffff290 */ /* 0x000fe4000fffe0ff */
[----:B------:R-:W-:Y:S05]  /*82d0*/  @!P0 BRA `(.L_x_132) ;  /* 0x0000000000408947 */ /* 0x000fea0003800000 */
[----:B------:R-:W1:Y:S01]  /*82e0*/  LDCU.64 UR8, c[0x4][0x70] ;  /* 0x01000e00ff0877ac */ /* 0x000e620008000a00 */
[----:B------:R-:W-:Y:S01]  /*82f0*/  MOV R3, 0x0 ;  /* 0x0000000000037802 */ /* 0x000fe20000000f00 */
[----:B------:R-:W-:Y:S02]  /*8300*/  HFMA2 R12, -RZ, RZ, 0, 5.9604644775390625e-08 ;  /* 0x00000001ff0c7431 */ /* 0x000fe400000001ff */
[----:B------:R-:W-:Y:S02]  /*8310*/  IMAD.MOV.U32 R8, RZ, RZ, 0x192 ;  /* 0x00000192ff087424 */ /* 0x000fe400078e00ff */
[----:B------:R-:W-:Y:S01]  /*8320*/  IMAD.MOV.U32 R13, RZ, RZ, RZ ;  /* 0x000000ffff0d7224 */ /* 0x000fe200078e00ff */
[----:B------:R-:W4:Y:S01]  /*8330*/  LDCU.64 UR6, c[0x4][0x78] ;  /* 0x01000f00ff0677ac */ /* 0x000f220008000a00 */
[----:B------:R-:W2:Y:S01]  /*8340*/  LDC.64 R2, c[0x4][R3] ;  /* 0x0100000003027b82 */ /* 0x000ea20000000a00 */
[----:B------:R-:W5:Y:S01]  /*8350*/  LDCU.64 UR4, c[0x4][0x10] ;  /* 0x01000200ff0477ac */ /* 0x000f620008000a00 */
[----:B-1----:R-:W-:Y:S01]  /*8360*/  MOV R5, UR9 ;  /* 0x0000000900057c02 */ /* 0x002fe20008000f00 */
[----:B------:R-:W-:Y:S01]  /*8370*/  IMAD.U32 R4, RZ, RZ, UR8 ;  /* 0x00000008ff047e24 */ /* 0x000fe2000f8e00ff */
[----:B----4-:R-:W-:Y:S01]  /*8380*/  MOV R7, UR7 ;  /* 0x0000000700077c02 */ /* 0x010fe20008000f00 */
[----:B------:R-:W-:Y:S01]  /*8390*/  IMAD.U32 R6, RZ, RZ, UR6 ;  /* 0x00000006ff067e24 */ /* 0x000fe2000f8e00ff */
[----:B-----5:R-:W-:Y:S01]  /*83a0*/  MOV R11, UR5 ;  /* 0x00000005000b7c02 */ /* 0x020fe20008000f00 */
[----:B------:R-:W-:Y:S02]  /*83b0*/  IMAD.U32 R10, RZ, RZ, UR4 ;  /* 0x00000004ff0a7e24 */ /* 0x000fe4000f8e00ff */
[----:B------:R-:W-:Y:S07]  /*83c0*/  LEPC R20, `(.L_x_132) ;  /* 0x000000001014794e */ /* 0x000fee0000000000 */
[----:B--23--:R-:W-:Y:S05]  /*83d0*/  CALL.ABS.NOINC R2 ;  /* 0x0000000002007343 */ /* 0x00cfea0003c00000 */
.L_x_132:
[C---:B-1----:R-:W-:Y:S01]  /*83e0*/  SHF.L.U32 R40, R48.reuse, 0x10, RZ ;  /* 0x0000001030287819 */ /* 0x042fe200000006ff */
[----:B------:R-:W-:Y:S05]  /*83f0*/  WARPSYNC.ALL ;  /* 0x0000000000007948 */ /* 0x000fea0003800000 */
[----:B------:R-:W-:Y:S01]  /*8400*/  R2UR UR4, R39 ;  /* 0x00000000270472ca */ /* 0x000fe200000e0000 */
[----:B------:R-:W-:Y:S01]  /*8410*/  BSSY.RECONVERGENT B0, `(.L_x_133) ;  /* 0x0000094000007945 */ /* 0x000fe20003800200 */
[----:B------:R-:W-:Y:S02]  /*8420*/  LOP3.LUT R43, R48, 0xffff0000, RZ, 0xc0, !PT ;  /* 0xffff0000302b7812 */ /* 0x000fe400078ec0ff */
[----:B------:R-:W-:Y:S02]  /*8430*/  SHF.L.U32 R42, R49, 0x10, RZ ;  /* 0x00000010312a7819 */ /* 0x000fe400000006ff */
[C---:B------:R-:W-:Y:S02]  /*8440*/  SHF.L.U32 R45, R51.reuse, 0x10, RZ ;  /* 0x00000010332d7819 */ /* 0x040fe400000006ff */
[----:B------:R-:W-:Y:S02]  /*8450*/  LOP3.LUT R44, R51, 0xffff0000, RZ, 0xc0, !PT ;  /* 0xffff0000332c7812 */ /* 0x000fe400078ec0ff */
[----:B------:R-:W-:Y:S02]  /*8460*/  ISETP.NE.AND P6, PT, R97, RZ, PT ;  /* 0x000000ff6100720c */ /* 0x000fe40003fc5270 */
[----:B------:R-:W-:Y:S01]  /*8470*/  ISETP.NE.AND P0, PT, R96, RZ, PT ;  /* 0x000000ff6000720c */ /* 0x000fe20003f05270 */
[----:B------:R-:W1:Y:S01]  /*8480*/  LDTM.x32 R4, tmem[UR4+0x40] ;  /* 0x00004004000479ee */ /* 0x000e6200082c0000 */
[----:B------:R-:W-:Y:S09]  /*8490*/  MOV R61, UR44 ;  /* 0x0000002c003d7c02 */ /* 0x000ff20008000f00 */
[----:B------:R-:W-:Y:S02]  /*84a0*/  @P6 LEA R61, R61, UR43, 0x3 ;  /* 0x0000002b3d3d6c11 */ /* 0x000fe4000f8e18ff */
[----:B------:R-:W-:Y:S02]  /*84b0*/  @P6 SHF.L.U32 R104, R91, 0x1f, RZ ;  /* 0x0000001f5b686819 */ /* 0x000fe400000006ff */
[----:B------:R-:W-:Y:S02]  /*84c0*/  @P6 IADD3 R62, PT, PT, R61, 0x60, RZ ;  /* 0x000000603d3e6810 */ /* 0x000fe40007ffe0ff */
[----:B------:R-:W-:Y:S02]  /*84d0*/  LEA R61, R47, UR43, 0x3 ;  /* 0x0000002b2f3d7c11 */ /* 0x000fe4000f8e18ff */
[----:B------:R-:W-:Y:S01]  /*84e0*/  @P6 PRMT R62, R99, 0x654, R62 ;  /* 0x00000654633e6816 */ /* 0x000fe2000000003e */
[C---:B-1----:R-:W-:Y:S01]  /*84f0*/  FMUL R0, R38.reuse, R4 ;  /* 0x0000000426007220 */ /* 0x042fe20000400000 */
[C---:B------:R-:W-:Y:S01]  /*8500*/  FMUL R2, R38.reuse, R5 ;  /* 0x0000000526027220 */ /* 0x040fe20000400000 */
[C---:B------:R-:W-:Y:S01]  /*8510*/  FMUL R3, R38.reuse, R6 ;  /* 0x0000000626037220 */ /* 0x040fe20000400000 */
        /* <DEDUP_REMOVED lines=8> */
[----:B---3--:R-:W-:Y:S01]  /*85a0*/  F2FP.BF16.F32.PACK_AB R68, R2, R0 ;  /* 0x000000000244723e */ /* 0x008fe200000010ff */
[----:B------:R-:W-:Y:S01]  /*85b0*/  FMUL R5, R38, R9 ;  /* 0x0000000926057220 */ /* 0x000fe20000400000 */
[C---:B------:R-:W-:Y:S01]  /*85c0*/  FFMA R7, R41.reuse, R40, R7 ;  /* 0x0000002829077223 */ /* 0x040fe20000000007 */
[----:B------:R-:W-:Y:S01]  /*85d0*/  SHF.L.U32 R40, R56, 0x10, RZ ;  /* 0x0000001038287819 */ /* 0x000fe200000006ff */
[C---:B------:R-:W-:Y:S01]  /*85e0*/  FMUL R6, R38.reuse, R10 ;  /* 0x0000000a26067220 */ /* 0x040fe20000400000 */
[C---:B------:R-:W-:Y:S01]  /*85f0*/  FMUL R11, R38.reuse, R11 ;  /* 0x0000000b260b7220 */ /* 0x040fe20000400000 */
[----:B------:R-:W-:Y:S01]  /*8600*/  FFMA R4, R41, R43, R4 ;  /* 0x0000002b29047223 */ /* 0x000fe20000000004 */
[----:B------:R-:W-:Y:S01]  /*8610*/  SHF.L.U32 R43, R57, 0x10, RZ ;  /* 0x00000010392b7819 */ /* 0x000fe200000006ff */
[----:B------:R-:W-:Y:S01]  /*8620*/  FMUL R8, R38, R12 ;  /* 0x0000000c26087220 */ /* 0x000fe20000400000 */
[----:B------:R-:W-:Y:S01]  /*8630*/  F2FP.BF16.F32.PACK_AB R69, R7, R3 ;  /* 0x000000030745723e */ /* 0x000fe200000010ff */
[C---:B------:R-:W-:Y:S01]  /*8640*/  FFMA R5, R41.reuse, R42, R5 ;  /* 0x0000002a29057223 */ /* 0x040fe20000000005 */
[----:B------:R-:W-:Y:S01]  /*8650*/  LOP3.LUT R42, R56, 0xffff0000, RZ, 0xc0, !PT ;  /* 0xffff0000382a7812 */ /* 0x000fe200078ec0ff */
[----:B------:R-:W-:Y:S01]  /*8660*/  FFMA R6, R41, R45, R6 ;  /* 0x0000002d29067223 */ /* 0x000fe20000000006 */
[----:B------:R-:W-:Y:S01]  /*8670*/  SHF.L.U32 R45, R65, 0x10, RZ ;  /* 0x00000010412d7819 */ /* 0x000fe200000006ff */
[----:B------:R-:W-:Y:S01]  /*8680*/  FFMA R11, R41, R44, R11 ;  /* 0x0000002c290b7223 */ /* 0x000fe2000000000b */
[----:B------:R-:W-:Y:S01]  /*8690*/  F2FP.BF16.F32.PACK_AB R70, R5, R4 ;  /* 0x000000040546723e */ /* 0x000fe200000010ff */
[----:B------:R-:W-:Y:S01]  /*86a0*/  FFMA R8, R41, R40, R8 ;  /* 0x0000002829087223 */ /* 0x000fe20000000008 */
[----:B------:R-:W-:Y:S01]  /*86b0*/  LOP3.LUT R40, R57, 0xffff0000, RZ, 0xc0, !PT ;  /* 0xffff000039287812 */ /* 0x000fe200078ec0ff */
[C---:B------:R-:W-:Y:S01]  /*86c0*/  FMUL R9, R38.reuse, R13 ;  /* 0x0000000d26097220 */ /* 0x040fe20000400000 */
[----:B------:R-:W-:Y:S01]  /*86d0*/  F2FP.BF16.F32.PACK_AB R71, R11, R6 ;  /* 0x000000060b47723e */ /* 0x000fe200000010ff */
[C---:B------:R-:W-:Y:S01]  /*86e0*/  FMUL R10, R38.reuse, R14 ;  /* 0x0000000e260a7220 */ /* 0x040fe20000400000 */
[----:B------:R-:W-:Y:S01]  /*86f0*/  LOP3.LUT R44, R75, 0xffff0000, RZ, 0xc0, !PT ;  /* 0xffff00004b2c7812 */ /* 0x000fe200078ec0ff */
[----:B------:R-:W-:Y:S01]  /*8700*/  FMUL R15, R38, R15 ;  /* 0x0000000f260f7220 */ /* 0x000fe20000400000 */
        /* <DEDUP_REMOVED lines=8> */
[----:B------:R-:W-:Y:S01]  /*8790*/  FMUL R13, R38, R17 ;  /* 0x00000011260d7220 */ /* 0x000fe20000400000 */
[----:B------:R-:W-:Y:S01]  /*87a0*/  F2FP.BF16.F32.PACK_AB R53, R15, R10 ;  /* 0x0000000a0f35723e */ /* 0x000fe200000010ff */
[C---:B------:R-:W-:Y:S01]  /*87b0*/  FFMA R12, R41.reuse, R42, R12 ;  /* 0x0000002a290c7223 */ /* 0x040fe2000000000c */
[----:B------:R-:W-:Y:S01]  /*87c0*/  LOP3.LUT R42, R64, 0xffff0000, RZ, 0xc0, !PT ;  /* 0xffff0000402a7812 */ /* 0x000fe200078ec0ff */
[C---:B------:R-:W-:Y:S01]  /*87d0*/  FMUL R14, R38.reuse, R18 ;  /* 0x00000012260e7220 */ /* 0x040fe20000400000 */
[----:B------:R-:W-:Y:S01]  /*87e0*/  FFMA R13, R41, R40, R13 ;  /* 0x00000028290d7223 */ /* 0x000fe2000000000d */
[----:B------:R-:W-:Y:S01]  /*87f0*/  LOP3.LUT R40, R59, 0xffff0000, RZ, 0xc0, !PT ;  /* 0xffff00003b287812 */ /* 0x000fe200078ec0ff */
[----:B------:R1:W-:Y:S01]  /*8800*/  STS.128 [R94+0x4000], R68 ;  /* 0x004000445e007388 */ /* 0x0003e20000000c00 */
[----:B------:R-:W-:Y:S01]  /*8810*/  FMUL R19, R38, R19 ;  /* 0x0000001326137220 */ /* 0x000fe20000400000 */
[----:B------:R-:W-:Y:S01]  /*8820*/  FFMA R14, R41, R43, R14 ;  /* 0x0000002b290e7223 */ /* 0x000fe2000000000e */
[----:B------:R-:W-:Y:S01]  /*8830*/  SHF.L.U32 R43, R64, 0x10, RZ ;  /* 0x00000010402b7819 */ /* 0x000fe200000006ff */
[C---:B------:R-:W-:Y:S01]  /*8840*/  FMUL R16, R38.reuse, R20 ;  /* 0x0000001426107220 */ /* 0x040fe20000400000 */
        /* <DEDUP_REMOVED lines=18> */
[C---:B------:R-:W-:Y:S01]  /*8970*/  FMUL R22, R38.reuse, R26 ;  /* 0x0000001a26167220 */ /* 0x040fe20000400000 */
[----:B------:R-:W-:Y:S01]  /*8980*/  FMUL R27, R38, R27 ;  /* 0x0000001b261b7220 */ /* 0x000fe20000400000 */
[----:B------:R-:W-:Y:S01]  /*8990*/  FFMA R20, R41, R43, R20 ;  /* 0x0000002b29147223 */ /* 0x000fe20000000014 */
[----:B------:R-:W-:Y:S01]  /*89a0*/  SHF.L.U32 R43, R73, 0x10, RZ ;  /* 0x00000010492b7819 */ /* 0x000fe200000006ff */
[C---:B------:R-:W-:Y:S01]  /*89b0*/  FFMA R21, R41.reuse, R40, R21 ;  /* 0x0000002829157223 */ /* 0x040fe20000000015 */
[C---:B------:R-:W-:Y:S01]  /*89c0*/  FFMA R22, R41.reuse, R45, R22 ;  /* 0x0000002d29167223 */ /* 0x040fe20000000016 */
[C---:B------:R-:W-:Y:S01]  /*89d0*/  FFMA R27, R41.reuse, R42, R27 ;  /* 0x0000002a291b7223 */ /* 0x040fe2000000001b */
[----:B------:R-:W-:Y:S01]  /*89e0*/  SHF.L.U32 R40, R72, 0x10, RZ ;  /* 0x0000001048287819 */ /* 0x000fe200000006ff */
[----:B------:R-:W-:Y:S01]  /*89f0*/  FMUL R24, R38, R28 ;  /* 0x0000001c26187220 */ /* 0x000fe20000400000 */
[----:B------:R-:W-:Y:S01]  /*8a00*/  LOP3.LUT R42, R72, 0xffff0000, RZ, 0xc0, !PT ;  /* 0xffff0000482a7812 */ /* 0x000fe200078ec0ff */
[C---:B------:R-:W-:Y:S01]  /*8a10*/  FMUL R25, R38.reuse, R29 ;  /* 0x0000001d26197220 */ /* 0x040fe20000400000 */
[C---:B------:R-:W-:Y:S01]  /*8a20*/  FMUL R26, R38.reuse, R30 ;  /* 0x0000001e261a7220 */ /* 0x040fe20000400000 */
[----:B------:R-:W-:Y:S01]  /*8a30*/  FFMA R24, R41, R40, R24 ;  /* 0x0000002829187223 */ /* 0x000fe20000000018 */
[----:B------:R-:W-:Y:S01]  /*8a40*/  LOP3.LUT R40, R73, 0xffff0000, RZ, 0xc0, !PT ;  /* 0xffff000049287812 */ /* 0x000fe200078ec0ff */
[C---:B------:R-:W-:Y:S01]  /*8a50*/  FFMA R25, R41.reuse, R42, R25 ;  /* 0x0000002a29197223 */ /* 0x040fe20000000019 */
        /* <DEDUP_REMOVED lines=47> */
.L_x_134:
[----:B------:R-:W-:Y:S05]  /*8d50*/  BSYNC.RECONVERGENT B0 ;  /* 0x0000000000007941 */ /* 0x000fea0003800200 */
.L_x_133:
        /* <DEDUP_REMOVED lines=21> */
.L_x_138:
[----:B------:R-:W-:Y:S05]  /*8eb0*/  BSYNC B0 ;  /* 0x0000000000007941 */ /* 0x000fea0003800000 */
.L_x_137:
[----:B------:R-:W-:Y:S11]  /*8ec0*/  ISETP.NE.AND P0, PT, R60, RZ, PT ;  /* 0x000000ff3c00720c */ /* 0x000ff60003f05270 */
[----:B------:R-:W-:Y:S02]  /*8ed0*/  @!UPT UIADD3 URZ, UPT, UPT, URZ, URZ, URZ ;  /* 0x000000fffffff290 */ /* 0x000fe4000fffe0ff */
[----:B------:R4:W1:Y:S04]  /*8ee0*/  @P0 LDS.128 R48, [R3] ;  /* 0x0000000003300984 */ /* 0x0008680000000c00 */
[----:B------:R4:W1:Y:S04]  /*8ef0*/  @P0 LDS.128 R56, [R2+0x10] ;  /* 0x0000100002380984 */ /* 0x0008680000000c00 */
[----:B------:R4:W1:Y:S04]  /*8f00*/  @P0 LDS.128 R64, [R0+0x20] ;  /* 0x0000200000400984 */ /* 0x0008680000000c00 */
[----:B------:R4:W1:Y:S02]  /*8f10*/  @P0 LDS.128 R72, [R47+0x30] ;  /* 0x000030002f480984 */ /* 0x0008640000000c00 */
.L_x_136:
[----:B------:R-:W-:Y:S05]  /*8f20*/  BSYNC B1 ;  /* 0x0000000000017941 */ /* 0x000fea0003800000 */
.L_x_135:
[----:B----4-:R-:W-:Y:S05]  /*8f30*/  VIADD R0, R39, 0x60 ;  /* 0x0000006027007836 */ /* 0x010fea0000000000 */
[----:B------:R-:W-:Y:S04]  /*8f40*/  SHF.R.U32.HI R0, RZ, 0x15, R0 ;  /* 0x00000015ff007819 */ /* 0x000fe80000011600 */
[----:B------:R-:W-:Y:S11]  /*8f50*/  LOP3.LUT P0, RZ, R0, 0x3, R81, 0x48, !PT ;  /* 0x0000000300ff7812 */ /* 0x000ff60007804851 */
[----:B------:R-:W-:Y:S02]  /*8f60*/  @!UPT UIADD3 URZ, UPT, UPT, URZ, URZ, URZ ;  /* 0x000000fffffff290 */ /* 0x000fe4000fffe0ff */
[----:B------:R-:W-:Y:S05]  /*8f70*/  @!P0 BRA `(.L_x_140) ;  /* 0x0000000000408947 */ /* 0x000fea0003800000 */
[----:B------:R-:W4:Y:S01]  /*8f80*/  LDCU.64 UR8, c[0x4][0x70] ;  /* 0x01000e00ff0877ac */ /* 0x000f220008000a00 */
[----:B------:R-:W-:Y:S01]  /*8f90*/  MOV R3, 0x0 ;  /* 0x0000000000037802 */ /* 0x000fe20000000f00 */
[----:B------:R-:W-:Y:S02]  /*8fa0*/  HFMA2 R12, -RZ, RZ, 0, 5.9604644775390625e-08 ;  /* 0x00000001ff0c7431 */ /* 0x000fe400000001ff */
[----:B------:R-:W-:Y:S02]  /*8fb0*/  IMAD.MOV.U32 R8, RZ, RZ, 0x192 ;  /* 0x00000192ff087424 */ /* 0x000fe400078e00ff */
[----:B------:R-:W-:Y:S01]  /*8fc0*/  IMAD.MOV.U32 R13, RZ, RZ, RZ ;  /* 0x000000ffff0d7224 */ /* 0x000fe200078e00ff */
[----:B------:R-:W5:Y:S01]  /*8fd0*/  LDCU.64 UR6, c[0x4][0x78] ;  /* 0x01000f00ff0677ac */ /* 0x000f620008000a00 */
[----:B------:R-:W2:Y:S01]  /*8fe0*/  LDC.64 R2, c[0x4][R3] ;  /* 0x0100000003027b82 */ /* 0x000ea20000000a00 */
[----:B------:R-:W3:Y:S01]  /*8ff0*/  LDCU.64 UR4, c[0x4][0x10] ;  /* 0x01000200ff0477ac */ /* 0x000ee20008000a00 */
[----:B----4-:R-:W-:Y:S01]  /*9000*/  MOV R5, UR9 ;  /* 0x0000000900057c02 */ /* 0x010fe20008000f00 */
[----:B-1----:R-:W-:Y:S01]  /*9010*/  IMAD.U32 R4, RZ, RZ, UR8 ;  /* 0x00000008ff047e24 */ /* 0x002fe2000f8e00ff */
[----:B-----5:R-:W-:Y:S01]  /*9020*/  MOV R7, UR7 ;  /* 0x0000000700077c02 */ /* 0x020fe20008000f00 */
[----:B------:R-:W-:Y:S01]  /*9030*/  IMAD.U32 R6, RZ, RZ, UR6 ;  /* 0x00000006ff067e24 */ /* 0x000fe2000f8e00ff */
[----:B---3--:R-:W-:Y:S01]  /*9040*/  MOV R11, UR5 ;  /* 0x00000005000b7c02 */ /* 0x008fe20008000f00 */
[----:B------:R-:W-:Y:S02]  /*9050*/  IMAD.U32 R10, RZ, RZ, UR4 ;  /* 0x00000004ff0a7e24 */ /* 0x000fe4000f8e00ff */
[----:B------:R-:W-:Y:S07]  /*9060*/  LEPC R20, `(.L_x_140) ;  /* 0x000000001014794e */ /* 0x000fee0000000000 */
[----:B--2---:R-:W-:Y:S05]  /*9070*/  CALL.ABS.NOINC R2 ;  /* 0x0000000002007343 */ /* 0x004fea0003c00000 */
.L_x_140:
[----:B------:R-:W-:Y:S01]  /*9080*/  ISETP.NE.AND P0, PT, R96, RZ, PT ;  /* 0x000000ff6000720c */ /* 0x000fe20003f05270 */
[----:B------:R-:W-:Y:S05]  /*9090*/  WARPSYNC.ALL ;  /* 0x0000000000007948 */ /* 0x000fea0003800000 */
[----:B------:R-:W-:Y:S01]  /*90a0*/  R2UR UR4, R39 ;  /* 0x00000000270472ca */ /* 0x000fe200000e0000 */
[----:B------:R-:W-:Y:S01]  /*90b0*/  BSSY.RECONVERGENT B0, `(.L_x_141) ;  /* 0x0000091000007945 */ /* 0x000fe20003800200 */
[C---:B-1----:R-:W-:Y:S02]  /*90c0*/  SHF.L.U32 R40, R48.reuse, 0x10, RZ ;  /* 0x0000001030287819 */ /* 0x042fe400000006ff */
[----:B------:R-:W-:Y:S02]  /*90d0*/  LOP3.LUT R42, R48, 0xffff0000, RZ, 0xc0, !PT ;  /* 0xffff0000302a7812 */ /* 0x000fe400078ec0ff */
[C---:B------:R-:W-:Y:S02]  /*90e0*/  SHF.L.U32 R43, R49.reuse, 0x10, RZ ;  /* 0x00000010312b7819 */ /* 0x040fe400000006ff */
[----:B------:R-:W-:Y:S02]  /*90f0*/  LOP3.LUT R44, R49, 0xffff0000, RZ, 0xc0, !PT ;  /* 0xffff0000312c7812 */ /* 0x000fe400078ec0ff */
[C---:B------:R-:W-:Y:S02]  /*9100*/  SHF.L.U32 R45, R50.reuse, 0x10, RZ ;  /* 0x00000010322d7819 */ /* 0x040fe400000006ff */
[----:B------:R-:W-:Y:S01]  /*9110*/  LOP3.LUT R46, R50, 0xffff0000, RZ, 0xc0, !PT ;  /* 0xffff0000322e7812 */ /* 0x000fe200078ec0ff */
[----:B------:R-:W1:Y:S01]  /*9120*/  LDTM.x32 R4, tmem[UR4+0x60] ;  /* 0x00006004000479ee */ /* 0x000e6200082c0000 */
[C---:B------:R-:W-:Y:S01]  /*9130*/  SHF.L.U32 R47, R51.reuse, 0x10, RZ ;  /* 0x00000010332f7819 */ /* 0x040fe200000006ff */
[----:B------:R-:W-:Y:S01]  /*9140*/  NOP ;  /* 0x0000000000007918 */ /* 0x000fe20000000000 */
[----:B------:R-:W-:Y:S02]  /*9150*/  LOP3.LUT R48, R51, 0xffff0000, RZ, 0xc0, !PT ;  /* 0xffff000033307812 */ /* 0x000fe400078ec0ff */
[C---:B------:R-:W-:Y:S02]  /*9160*/  SHF.L.U32 R49, R56.reuse, 0x10, RZ ;  /* 0x0000001038317819 */ /* 0x040fe400000006ff */
[----:B------:R-:W-:Y:S02]  /*9170*/  LOP3.LUT R51, R56, 0xffff0000, RZ, 0xc0, !PT ;  /* 0xffff000038337812 */ /* 0x000fe400078ec0ff */
[C---:B------:R-:W-:Y:S02]  /*9180*/  SHF.L.U32 R50, R57.reuse, 0x10, RZ ;  /* 0x0000001039327819 */ /* 0x040fe400000006ff */
[----:B---3--:R-:W-:Y:S02]  /*9190*/  LOP3.LUT R52, R57, 0xffff0000, RZ, 0xc0, !PT ;  /* 0xffff000039347812 */ /* 0x008fe400078ec0ff */
[C---:B------:R-:W-:Y:S02]  /*91a0*/  SHF.L.U32 R53, R58.reuse, 0x10, RZ ;  /* 0x000000103a357819 */ /* 0x040fe400000006ff */
[----:B------:R-:W-:Y:S02]  /*91b0*/  LOP3.LUT R54, R58, 0xffff0000, RZ, 0xc0, !PT ;  /* 0xffff00003a367812 */ /* 0x000fe400078ec0ff */
[C---:B------:R-:W-:Y:S02]  /*91c0*/  SHF.L.U32 R55, R59.reuse, 0x10, RZ ;  /* 0x000000103b377819 */ /* 0x040fe400000006ff */
[----:B------:R-:W-:Y:S02]  /*91d0*/  IADD3 R98, PT, PT, R98, 0xd0, RZ ;  /* 0x000000d062627810 */ /* 0x000fe40007ffe0ff */
[----:B------:R-:W-:Y:S02]  /*91e0*/  LOP3.LUT R56, R59, 0xffff0000, RZ, 0xc0, !PT ;  /* 0xffff00003b387812 */ /* 0x000fe400078ec0ff */
[----:B------:R-:W-:Y:S01]  /*91f0*/  SHF.L.U32 R57, R64, 0x10, RZ ;  /* 0x0000001040397819 */ /* 0x000fe200000006ff */
[----:B-1----:R-:W-:Y:S01]  /*9200*/  FMUL R4, R38, R4 ;  /* 0x0000000426047220 */ /* 0x002fe20000400000 */
[----:B------:R-:W-:Y:S01]  /*9210*/  LOP3.LUT R58, R64, 0xffff0000, RZ, 0xc0, !PT ;  /* 0xffff0000403a7812 */ /* 0x000fe200078ec0ff */
[----:B------:R-:W-:Y:S01]  /*9220*/  FMUL R5, R38, R5 ;  /* 0x0000000526057220 */ /* 0x000fe20000400000 */
[----:B------:R-:W-:Y:S01]  /*9230*/  LOP3.LUT R98, R98, 0xfefffff8, RZ, 0xc0, !PT ;  /* 0xfefffff862627812 */ /* 0x000fe200078ec0ff */
[C---:B------:R-:W-:Y:S01]  /*9240*/  FFMA R4, R41.reuse, R40, R4 ;  /* 0x0000002829047223 */ /* 0x040fe20000000004 */
[C---:B------:R-:W-:Y:S01]  /*9250*/  FMUL R6, R38.reuse, R6 ;  /* 0x0000000626067220 */ /* 0x040fe20000400000 */
[----:B------:R-:W-:Y:S01]  /*9260*/  FFMA R5, R41, R42, R5 ;  /* 0x0000002a29057223 */ /* 0x000fe20000000005 */
[----:B------:R-:W-:Y:S01]  /*9270*/  SHF.L.U32 R59, R65, 0x10, RZ ;  /* 0x00000010413b7819 */ /* 0x000fe200000006ff */
[----:B------:R1:W-:Y:S01]  /*9280*/  SYNCS.ARRIVE.TRANS64.RED.A1T0 RZ, [R98+URZ], RZ ;  /* 0x000000ff62ff79a7 */ /* 0x0003e200081004ff */
[----:B------:R-:W-:Y:S01]  /*9290*/  FFMA R6, R41, R43, R6 ;  /* 0x0000002b29067223 */ /* 0x000fe20000000006 */
[C---:B------:R-:W-:Y:S01]  /*92a0*/  FMUL R7, R38.reuse, R7 ;  /* 0x0000000726077220 */ /* 0x040fe20000400000 */
[----:B------:R-:W-:Y:S01]  /*92b0*/  F2FP.BF16.F32.PACK_AB R100, R5, R4 ;  /* 0x000000040564723e */ /* 0x000fe200000010ff */
[C---:B------:R-:W-:Y:S01]  /*92c0*/  FMUL R8, R38.reuse, R8 ;  /* 0x0000000826087220 */ /* 0x040fe20000400000 */
[----:B------:R-:W-:Y:S01]  /*92d0*/  FMUL R9, R38, R9 ;  /* 0x0000000926097220 */ /* 0x000fe20000400000 */
[----:B------:R-:W-:Y:S01]  /*92e0*/  LOP3.LUT R60, R65, 0xffff0000, RZ, 0xc0, !PT ;  /* 0xffff0000413c7812 */ /* 0x000fe200078ec0ff */
[C---:B------:R-:W-:Y:S01]  /*92f0*/  FFMA R7, R41.reuse, R44, R7 ;  /* 0x0000002c29077223 */ /* 0x040fe20000000007 */
[C---:B------:R-:W-:Y:S01]  /*9300*/  FFMA R8, R41.reuse, R45, R8 ;  /* 0x0000002d29087223 */ /* 0x040fe20000000008 */
[----:B------:R-:W-:Y:S01]  /*9310*/  SHF.L.U32 R61, R66, 0x10, RZ ;  /* 0x00000010423d7819 */ /* 0x000fe200000006ff */
[----:B------:R-:W-:Y:S01]  /*9320*/  FFMA R9, R41, R46, R9 ;  /* 0x0000002e29097223 */ /* 0x000fe20000000009 */
[C---:B------:R-:W-:Y:S01]  /*9330*/  FMUL R10, R38.reuse, R10 ;  /* 0x0000000a260a7220 */ /* 0x040fe20000400000 */
[----:B------:R-:W-:Y:S01]  /*9340*/  F2FP.BF16.F32.PACK_AB R101, R7, R6 ;  /* 0x000000060765723e */ /* 0x000fe200000010ff */
[C---:B------:R-:W-:Y:S01]  /*9350*/  FMUL R11, R38.reuse, R11 ;  /* 0x0000000b260b7220 */ /* 0x040fe20000400000 */
[----:B------:R-:W-:Y:S01]  /*9360*/  FMUL R0, R38, R12 ;  /* 0x0000000c26007220 */ /* 0x000fe20000400000 */
[----:B------:R-:W-:Y:S01]  /*9370*/  F2FP.BF16.F32.PACK_AB R102, R9, R8 ;  /* 0x000000080966723e */ /* 0x000fe200000010ff */
[C---:B------:R-:W-:Y:S01]  /*9380*/  FFMA R10, R41.reuse, R47, R10 ;  /* 0x0000002f290a7223 */ /* 0x040fe2000000000a */
[C---:B------:R-:W-:Y:S01]  /*9390*/  FFMA R11, R41.reuse, R48, R11 ;  /* 0x00000030290b7223 */ /* 0x040fe2000000000b */
[----:B------:R-:W-:Y:S01]  /*93a0*/  LOP3.LUT R62, R66, 0xffff0000, RZ, 0xc0, !PT ;  /* 0xffff0000423e7812 */ /* 0x000fe200078ec0ff */
[----:B------:R-:W-:Y:S01]  /*93b0*/  FFMA R0, R41, R49, R0 ;  /* 0x0000003129007223 */ /* 0x000fe20000000000 */
[C---:B------:R-:W-:Y:S01]  /*93c0*/  FMUL R2, R38.reuse, R13 ;  /* 0x0000000d26027220 */ /* 0x040fe20000400000 */
[----:B------:R-:W-:Y:S01]  /*93d0*/  SHF.L.U32 R63, R67, 0x10, RZ ;  /* 0x00000010433f7819 */ /* 0x000fe200000006ff */
[C---:B------:R-:W-:Y:S01]  /*93e0*/  FMUL R3, R38.reuse, R14 ;  /* 0x0000000e26037220 */ /* 0x040fe20000400000 */
[----:B------:R-:W-:Y:S01]  /*93f0*/  F2FP.BF16.F32.PACK_AB R103, R11, R10 ;  /* 0x0000000a0b67723e */ /* 0x000fe200000010ff */
[----:B------:R-:W-:Y:S01]  /*9400*/  FFMA R2, R41, R51, R2 ;  /* 0x0000003329027223 */ /* 0x000fe20000000002 */
[C---:B------:R-:W-:Y:S01]  /*9410*/  FMUL R15, R38.reuse, R15 ;  /* 0x0000000f260f7220 */ /* 0x040fe20000400000 */
[C---:B------:R-:W-:Y:S01]  /*9420*/  FMUL R12, R38.reuse, R16 ;  /* 0x00000010260c7220 */ /* 0x040fe20000400000 */
[----:B------:R-:W-:Y:S01]  /*9430*/  FMUL R13, R38, R17 ;  /* 0x00000011260d7220 */ /* 0x000fe20000400000 */
[----:B------:R1:W-:Y:S01]  /*9440*/  STS.128 [R94+0x6000], R100 ;  /* 0x006000645e007388 */ /* 0x0003e20000000c00 */
[----:B------:R-:W-:Y:S01]  /*9450*/  LOP3.LUT R64, R67, 0xffff0000, RZ, 0xc0, !PT ;  /* 0xffff000043407812 */ /* 0x000fe200078ec0ff */
[C---:B------:R-:W-:Y:S01]  /*9460*/  FFMA R3, R41.reuse, R50, R3 ;  /* 0x0000003229037223 */ /* 0x040fe20000000003 */
[----:B------:R-:W-:Y:S01]  /*9470*/  SHF.L.U32 R65, R72, 0x10, RZ ;  /* 0x0000001048417819 */ /* 0x000fe200000006ff */
[C---:B------:R-:W-:Y:S01]  /*9480*/  FFMA R15, R41.reuse, R52, R15 ;  /* 0x00000034290f7223 */ /* 0x040fe2000000000f */
[----:B------:R-:W-:Y:S01]  /*9490*/  F2FP.BF16.F32.PACK_AB R104, R2, R0 ;  /* 0x000000000268723e */ /* 0x000fe200000010ff */
[C---:B------:R-:W-:Y:S01]  /*94a0*/  FFMA R12, R41.reuse, R53, R12 ;  /* 0x00000035290c7223 */ /* 0x040fe2000000000c */
[C---:B------:R-:W-:Y:S01]  /*94b0*/  FFMA R13, R41.reuse, R54, R13 ;  /* 0x00000036290d7223 */ /* 0x040fe2000000000d */
[C---:B------:R-:W-:Y:S01]  /*94c0*/  FMUL R14, R38.reuse, R18 ;  /* 0x00000012260e7220 */ /* 0x040fe20000400000 */
[C---:B------:R-:W-:Y:S01]  /*94d0*/  FMUL R19, R38.reuse, R19 ;  /* 0x0000001326137220 */ /* 0x040fe20000400000 */
[C---:B------:R-:W-:Y:S01]  /*94e0*/  FMUL R16, R38.reuse, R20 ;  /* 0x0000001426107220 */ /* 0x040fe20000400000 */
[C---:B------:R-:W-:Y:S01]  /*94f0*/  FMUL R17, R38.reuse, R21 ;  /* 0x0000001526117220 */ /* 0x040fe20000400000 */
[C---:B------:R-:W-:Y:S01]  /*9500*/  FFMA R14, R41.reuse, R55, R14 ;  /* 0x00000037290e7223 */ /* 0x040fe2000000000e */
        /* <DEDUP_REMOVED lines=9> */
[----:B------:R-:W-:Y:S01]  /*95a0*/  FFMA R23, R41, R60, R23 ;  /* 0x0000003c29177223 */ /* 0x000fe20000000017 */
[C---:B------:R-:W-:Y:S01]  /*95b0*/  FMUL R27, R38.reuse, R27 ;  /* 0x0000001b261b7220 */ /* 0x040fe20000400000 */
[----:B------:R-:W-:Y:S01]  /*95c0*/  F2FP.BF16.F32.PACK_AB R105, R15, R3 ;  /* 0x000000030f69723e */ /* 0x000fe200000010ff */
[----:B------:R-:W-:Y:S01]  /*95d0*/  FFMA R20, R41, R61, R20 ;  /* 0x0000003d29147223 */ /* 0x000fe20000000014 */
[----:B------:R-:W-:Y:S01]  /*95e0*/  F2FP.BF16.F32.PACK_AB R106, R13, R12 ;  /* 0x0000000c0d6a723e */ /* 0x000fe200000010ff */
[----:B------:R-:W-:Y:S01]  /*95f0*/  FMUL R24, R38, R28 ;  /* 0x0000001c26187220 */ /* 0x000fe20000400000 */
[----:B------:R-:W-:Y:S01]  /*9600*/  F2FP.BF16.F32.PACK_AB R107, R19, R14 ;  /* 0x0000000e136b723e */ /* 0x000fe200000010ff */
[----:B------:R-:W-:Y:S01]  /*9610*/  FFMA R21, R41, R62, R21 ;  /* 0x0000003e29157223 */ /* 0x000fe20000000015 */
[----:B------:R-:W-:Y:S01]  /*9620*/  LOP3.LUT R66, R72, 0xffff0000, RZ, 0xc0, !PT ;  /* 0xffff000048427812 */ /* 0x000fe200078ec0ff */
[C---:B------:R-:W-:Y:S01]  /*9630*/  FMUL R25, R38.reuse, R29 ;  /* 0x0000001d26197220 */ /* 0x040fe20000400000 */
[----:B------:R-:W-:Y:S01]  /*9640*/  SHF.L.U32 R67, R73, 0x10, RZ ;  /* 0x0000001049437819 */ /* 0x000fe200000006ff */
[----:B------:R1:W-:Y:S01]  /*9650*/  STS.128 [R93+0x6010], R104 ;  /* 0x006010685d007388 */ /* 0x0003e20000000c00 */
[----:B------:R-:W-:Y:S01]  /*9660*/  FFMA R22, R41, R63, R22 ;  /* 0x0000003f29167223 */ /* 0x000fe20000000016 */
[----:B------:R-:W-:Y:S01]  /*9670*/  LOP3.LUT R68, R73, 0xffff0000, RZ, 0xc0, !PT ;  /* 0xffff000049447812 */ /* 0x000fe200078ec0ff */
[----:B------:R-:W-:Y:S01]  /*9680*/  FMUL R26, R38, R30 ;  /* 0x0000001e261a7220 */ /* 0x000fe20000400000 */
[C---:B------:R-:W-:Y:S01]  /*9690*/  FFMA R27, R41.reuse, R64, R27 ;  /* 0x00000040291b7223 */ /* 0x040fe2000000001b */
[----:B------:R-:W-:Y:S01]  /*96a0*/  SHF.L.U32 R69, R74, 0x10, RZ ;  /* 0x000000104a457819 */ /* 0x000fe200000006ff */
[----:B------:R-:W-:Y:S01]  /*96b0*/  FMUL R31, R38, R31 ;  /* 0x0000001f261f7220 */ /* 0x000fe20000400000 */
[C---:B------:R-:W-:Y:S01]  /*96c0*/  FFMA R24, R41.reuse, R65, R24 ;  /* 0x0000004129187223 */ /* 0x040fe20000000018 */
[----:B------:R-:W-:Y:S01]  /*96d0*/  LOP3.LUT R70, R74, 0xffff0000, RZ, 0xc0, !PT ;  /* 0xffff00004a467812 */ /* 0x000fe200078ec0ff */
[C---:B------:R-:W-:Y:S01]  /*96e0*/  FMUL R28, R38.reuse, R32 ;  /* 0x00000020261c7220 */ /* 0x040fe20000400000 */
[----:B------:R-:W-:Y:S01]  /*96f0*/  FFMA R25, R41, R66, R25 ;  /* 0x0000004229197223 */ /* 0x000fe20000000019 */
[----:B------:R-:W-:Y:S01]  /*9700*/  SHF.L.U32 R71, R75, 0x10, RZ ;  /* 0x000000104b477819 */ /* 0x000fe200000006ff */
[C---:B------:R-:W-:Y:S01]  /*9710*/  FMUL R29, R38.reuse, R33 ;  /* 0x00000021261d7220 */ /* 0x040fe20000400000 */
[----:B------:R-:W-:Y:S01]  /*9720*/  FFMA R26, R41, R67, R26 ;  /* 0x00000043291a7223 */ /* 0x000fe2000000001a */
[----:B------:R-:W-:Y:S01]  /*9730*/  LOP3.LUT R72, R75, 0xffff0000, RZ, 0xc0, !PT ;  /* 0xffff00004b487812 */ /* 0x000fe200078ec0ff */
        /* <DEDUP_REMOVED lines=34> */
[----:B---3--:R-:W-:Y:S04]  /*9960*/  UIADD3 UR4, UP0, UPT, UR6, 0x680, URZ ;  /* 0x0000068006047890 */ /* 0x008fe8000ff1e0ff */
[----:B------:R-:W-:Y:S09]  /*9970*/  UIADD3.X UR5, UPT, UPT, URZ, UR7, URZ, UP0, !UPT ;  /* 0x00000007ff057290 */ /* 0x000ff200087fe4ff */
[----:B------:R3:W-:Y:S01]  /*9980*/  UTMASTG.3D [UR12], [UR4] ;  /* 0x0000000c040073b5 */ /* 0x0007e20008010000 */
[----:B------:R3:W-:Y:S01]  /*9990*/  UTMASTG.3D [UR8], [UR4] ;  /* 0x00000008040073b5 */ /* 0x0007e20008010000 */
[----:B------:R0:W-:Y:S01]  /*99a0*/  UTMACMDFLUSH ;  /* 0x00000000000079b7 */ /* 0x0001e20000000000 */
[----:B---3--:R-:W-:Y:S04]  /*99b0*/  DEPBAR.LE SB0, 0x1 ;  /* 0x000080400000791a */ /* 0x008fe80000000000 */
.L_x_142:
[----:B------:R-:W-:Y:S05]  /*99c0*/  BSYNC.RECONVERGENT B0 ;  /* 0x0000000000007941 */ /* 0x000fea0003800200 */
.L_x_141:
[----:B------:R-:W-:Y:S01]  /*99d0*/  BAR.SYNC.DEFER_BLOCKING 0x1, 0x80 ;  /* 0x0042000000007b1d */ /* 0x000fe20000010000 */
[----:B------:R-:W-:Y:S01]  /*99e0*/  UISETP.NE.AND UP0, UPT, UR47, -0x4, UPT ;  /* 0xfffffffc2f00788c */ /* 0x000fe2000bf05270 */
[----:B------:R-:W-:Y:S08]  /*99f0*/  IADD3 R0, PT, PT, R36, 0x1, RZ ;  /* 0x0000000124007810 */ /* 0x000ff00007ffe0ff */
[----:B------:R-:W-:Y:S05]  /*9a00*/  BRA.U !UP0, `(.L_x_143) ;  /* 0x0000000108247547 */ /* 0x000fea000b800000 */
[----:B------:R-:W-:Y:S01]  /*9a10*/  ISETP.NE.AND P0, PT, R97, RZ, PT ;  /* 0x000000ff6100720c */ /* 0x000fe20003f05270 */
[----:B------:R-:W-:Y:S01]  /*9a20*/  IMAD.U32 R2, RZ, RZ, UR46 ;  /* 0x0000002eff027e24 */ /* 0x000fe2000f8e00ff */
[----:B------:R-:W-:Y:S04]  /*9a30*/  UIADD3 UR4, UPT, UPT, UR46, 0x1, URZ ;  /* 0x000000012e047890 */ /* 0x000fe8000fffe0ff */
[----:B------:R-:W-:Y:S04]  /*9a40*/  UISETP.NE.AND UP0, UPT, UR4, 0x4, UPT ;  /* 0x000000040400788c */ /* 0x000fe8000bf05270 */
[----:B------:R-:W-:Y:S03]  /*9a50*/  USEL UR46, UR4, URZ, UP0 ;  /* 0x000000ff042e7287 */ /* 0x000fe60008000000 */
[----:B------:R-:W-:Y:S05]  /*9a60*/  @P0 LEA R2, R2, UR43, 0x3 ;  /* 0x0000002b02020c11 */ /* 0x000fea000f8e18ff */
[----:B------:R-:W-:Y:S05]  /*9a70*/  @P0 VIADD R2, R2, 0x60 ;  /* 0x0000006002020836 */ /* 0x000fea0000000000 */
[----:B------:R-:W-:Y:S04]  /*9a80*/  @P0 PRMT R2, R99, 0x654, R2 ;  /* 0x0000065463020816 */ /* 0x000fe80000000002 */
[----:B------:R3:W-:Y:S03]  /*9a90*/  @P0 SYNCS.ARRIVE.TRANS64.RED.A1T0 RZ, [R2+URZ], RZ ;  /* 0x000000ff02ff09a7 */ /* 0x0007e600081004ff */
.L_x_143:
[----:B------:R-:W-:Y:S01]  /*9aa0*/  R2UR UR5, R82 ;  /* 0x00000000520572ca */ /* 0x000fe200000e0000 */
[----:B------:R-:W-:Y:S01]  /*9ab0*/  UISETP.NE.AND UP0, UPT, UR61, URZ, UPT ;  /* 0x000000ff3d00728c */ /* 0x000fe2000bf05270 */
[----:B------:R-:W-:Y:S01]  /*9ac0*/  R2UR UR4, R83 ;  /* 0x00000000530472ca */ /* 0x000fe200000e0000 */
[----:B------:R-:W-:Y:S01]  /*9ad0*/  UIADD3 UR47, UPT, UPT, UR47, 0x4, URZ ;  /* 0x000000042f2f7890 */ /* 0x000fe2000fffe0ff */
[----:B------:R-:W-:Y:S01]  /*9ae0*/  ISETP.NE.AND P0, PT, R87, 0x2, PT ;  /* 0x000000025700780c */ /* 0x000fe20003f05270 */
[----:B------:R-:W-:Y:S01]  /*9af0*/  UMOV UR36, UR60 ;  /* 0x0000003c00247c82 */ /* 0x000fe20008000000 */
[----:B------:R-:W-:Y:S02]  /*9b00*/  ISETP.NE.AND P1, PT, R0, 0x4, PT ;  /* 0x000000040000780c */ /* 0x000fe40003f25270 */
[----:B---3--:R-:W-:Y:S02]  /*9b10*/  SEL R2, RZ, 0x1, P0 ;  /* 0x00000001ff027807 */ /* 0x008fe40000000000 */
[----:B------:R-:W-:Y:S02]  /*9b20*/  SEL R3, RZ, 0x1, P1 ;  /* 0x00000001ff037807 */ /* 0x000fe40000800000 */
[----:B------:R-:W-:Y:S01]  /*9b30*/  LOP3.LUT R89, R89, R2, RZ, 0x3c, !PT ;  /* 0x0000000259597212 */ /* 0x000fe200078e3cff */
[----:B------:R-:W-:Y:S01]  /*9b40*/  UIADD3 UR32, UPT, UPT, UR37, UR5, URZ ;  /* 0x0000000525207290 */ /* 0x000fe2000fffe0ff */
[----:B------:R-:W-:Y:S01]  /*9b50*/  LOP3.LUT R90, R90, R3, RZ, 0x3c, !PT ;  /* 0x000000035a5a7212 */ /* 0x000fe200078e3cff */
[----:B------:R-:W-:Y:S01]  /*9b60*/  UIADD3 UR20, UPT, UPT, UR38, UR4, URZ ;  /* 0x0000000426147290 */ /* 0x000fe2000fffe0ff */
[----:B------:R-:W-:Y:S02]  /*9b70*/  SEL R87, R87, RZ, P0 ;  /* 0x000000ff57577207 */ /* 0x000fe40000000000 */
[----:B------:R-:W-:Y:S01]  /*9b80*/  SEL R36, R0, RZ, P1 ;  /* 0x000000ff00247207 */ /* 0x000fe20000800000 */
[----:B------:R-:W-:Y:S08]  /*9b90*/  BRA.U UP0, `(.L_x_144) ;  /* 0xffffffbd00a07547 */ /* 0x000ff0000b83ffff */
[----:B------:R-:W-:-:S13]  /*9ba0*/  R2UR UR4, R84 ;  /* 0x00000000540472ca */ /* 0x000fda00000e0000 */
[----:B------:R-:W-:-:S09]  /*9bb0*/  UISETP.NE.AND UP0, UPT, UR4, URZ, UPT ;  /* 0x000000ff0400728c */ /* 0x000fd2000bf05270 */
[----:B------:R-:W-:Y:S05]  /*9bc0*/  BRA.U !UP0, `(.L_x_145) ;  /* 0x0000000108487547 */ /* 0x000fea000b800000 */
[----:B------:R-:W3:Y:S02]  /*9bd0*/  LDCU.64 UR4, c[0x0][0x890] ;  /* 0x00011200ff0477ac */ /* 0x000ee40008000a00 */
[----:B---3--:R-:W-:-:S04]  /*9be0*/  UISETP.NE.U32.AND UP0, UPT, UR4, URZ, UPT ;  /* 0x000000ff0400728c */ /* 0x008fc8000bf05070 */
[----:B------:R-:W-:-:S09]  /*9bf0*/  UISETP.NE.AND.EX UP0, UPT, UR5, URZ, UPT, UP0 ;  /* 0x000000ff0500728c */ /* 0x000fd2000bf05300 */
[----:B------:R-:W-:Y:S05]  /*9c00*/  BRA.U UP0, `(.L_x_146) ;  /* 0x00000001000c7547 */ /* 0x000fea000b800000 */
[----:B------:R-:W-:-:S13]  /*9c10*/  FSETP.NEU.AND P0, PT, R41, RZ, PT ;  /* 0x000000ff2900720b */ /* 0x000fda0003f0d000 */
[----:B------:R-:W-:Y:S05]  /*9c20*/  @!P0 EXIT ;  /* 0x000000000000894d */ /* 0x000fea0003800000 */
[----:B------:R-:W-:Y:S05]  /*9c30*/  BRA `(.L_x_145) ;  /* 0x00000000002c7947 */ /* 0x000fea0003800000 */
.L_x_146:
[----:B------:R-:W-:Y:S01]  /*9c40*/  ISETP.NE.AND P0, PT, R86, RZ, PT ;  /* 0x000000ff5600720c */ /* 0x000fe20003f05270 */
[----:B------:R-:W-:-:S12]  /*9c50*/  BSSY.RECONVERGENT B0, `(.L_x_145) ;  /* 0x0000009000007945 */ /* 0x000fd80003800200 */
[----:B------:R-:W-:Y:S05]  /*9c60*/  @P0 BRA `(.L_x_147) ;  /* 0x0000000000140947 */ /* 0x000fea0003800000 */
[----:B------:R-:W3:Y:S02]  /*9c70*/  LDCU.64 UR4, c[0x0][0x888] ;  /* 0x00011100ff0477ac */ /* 0x000ee40008000a00 */
[----:B---3--:R-:W-:-:S04]  /*9c80*/  ISETP.NE.U32.AND P0, PT, RZ, UR4, PT ;  /* 0x00000004ff007c0c */ /* 0x008fc8000bf05070 */
[----:B------:R-:W-:-:S13]  /*9c90*/  ISETP.NE.AND.EX P0, PT, RZ, UR5, PT, P0 ;  /* 0x00000005ff007c0c */ /* 0x000fda000bf05300 */
[----:B------:R-:W-:Y:S05]  /*9ca0*/  @!P0 EXIT ;  /* 0x000000000000894d */ /* 0x000fea0003800000 */
[----:B------:R-:W-:Y:S05]  /*9cb0*/  BRA `(.L_x_148) ;  /* 0x0000000000087947 */ /* 0x000fea0003800000 */
.L_x_147:
[----:B------:R-:W-:-:S13]  /*9cc0*/  FSETP.NEU.AND P0, PT, R41, RZ, PT ;  /* 0x000000ff2900720b */ /* 0x000fda0003f0d000 */
[----:B------:R-:W-:Y:S05]  /*9cd0*/  @!P0 EXIT ;  /* 0x000000000000894d */ /* 0x000fea0003800000 */
.L_x_148:
[----:B------:R-:W-:Y:S05]  /*9ce0*/  BSYNC.RECONVERGENT B0 ;  /* 0x0000000000007941 */ /* 0x000fea0003800200 */
.L_x_145:
[----:B------:R-:W3:Y:S01]  /*9cf0*/  S2UR UR5, SR_CgaCtaId ;  /* 0x00000000000579c3 */ /* 0x000ee20000008800 */
[----:B------:R-:W-:Y:S01]  /*9d00*/  ULEA UR4, UR46, UR43, 0x3 ;  /* 0x0000002b2e047291 */ /* 0x000fe2000f8e18ff */
[----:B------:R-:W-:-:S04]  /*9d10*/  DEPBAR.LE SB0, 0x0 ;  /* 0x000080000000791a */ /* 0x000fc80000000000 */
[----:B------:R-:W-:-:S04]  /*9d20*/  UIADD3 UR4, UPT, UPT, UR4, 0x60, URZ ;  /* 0x0000006004047890 */ /* 0x000fc8000fffe0ff */
[----:B---3--:R-:W-:-:S09]  /*9d30*/  UPRMT UR4, UR5, 0x654, UR4 ;  /* 0x0000065405047896 */ /* 0x008fd20008000004 */
[----:B------:R-:W-:Y:S01]  /*9d40*/  SYNCS.ARRIVE.TRANS64.RED.A1T0 RZ, [UR4], RZ ;  /* 0x000000ffffff79a7 */ /* 0x000fe20008100404 */
[----:B------:R-:W-:Y:S05]  /*9d50*/  EXIT ;  /* 0x000000000000794d */ /* 0x000fea0003800000 */
.L_x_24:
[----:B-1----:R1:W2:Y:S02]  /*9d60*/  SYNCS.PHASECHK.TRANS64.TRYWAIT P0, [R0+URZ+0x100], R3 ;  /* 0x00010003000075a7 */ /* 0x0022a400080011ff */
[----:B--2---:R-:W-:Y:S05]  /*9d70*/  @!P0 NANOSLEEP.SYNCS 0x989680 ;  /* 0x009896800000895d */ /* 0x004fea0003900000 */
[----:B------:R-:W2:Y:S02]  /*9d80*/  @!P0 SYNCS.PHASECHK.TRANS64 P0, [R0+URZ+0x100], R3 ;  /* 0x00010003000085a7 */ /* 0x000ea400080010ff */
[----:B--2---:R-:W-:Y:S05]  /*9d90*/  @!P0 BRA `(.L_x_24) ;  /* 0xfffffffc00f08947 */ /* 0x004fea000383ffff */
[----:B------:R-:W-:Y:S05]  /*9da0*/  BRA `(.L_x_149) ;  /* 0xffffff7c00547947 */ /* 0x000fea000383ffff */
.L_x_27:
[----:B-1----:R-:W-:-:S07]  /*9db0*/  MOV R0, UR33 ;  /* 0x0000002100007c02 */ /* 0x002fce0008000f00 */
.L_x_150:
[----:B-1----:R1:W2:Y:S02]  /*9dc0*/  SYNCS.PHASECHK.TRANS64.TRYWAIT P0, [R0+URZ+0x20], R3 ;  /* 0x00002003000075a7 */ /* 0x0022a400080011ff */
[----:B--2---:R-:W-:Y:S05]  /*9dd0*/  @!P0 NANOSLEEP.SYNCS 0x989680 ;  /* 0x009896800000895d */ /* 0x004fea0003900000 */
[----:B------:R-:W2:Y:S02]  /*9de0*/  @!P0 SYNCS.PHASECHK.TRANS64 P0, [R0+URZ+0x20], R3 ;  /* 0x00002003000085a7 */ /* 0x000ea400080010ff */
[----:B--2---:R-:W-:Y:S05]  /*9df0*/  @!P0 BRA `(.L_x_150) ;  /* 0xfffffffc00f08947 */ /* 0x004fea000383ffff */
[----:B------:R-:W-:Y:S05]  /*9e00*/  BRA `(.L_x_26) ;  /* 0xffffff7c00a47947 */ /* 0x000fea000383ffff */
.L_x_34:
[----:B-1----:R-:W-:-:S07]  /*9e10*/  MOV R0, UR17 ;  /* 0x0000001100007c02 */ /* 0x002fce0008000f00 */
.L_x_151:
[----:B-1----:R1:W2:Y:S02]  /*9e20*/  SYNCS.PHASECHK.TRANS64.TRYWAIT P0, [R0+URZ+0x20], R3 ;  /* 0x00002003000075a7 */ /* 0x0022a400080011ff */
[----:B--2---:R-:W-:Y:S05]  /*9e30*/  @!P0 NANOSLEEP.SYNCS 0x989680 ;  /* 0x009896800000895d */ /* 0x004fea0003900000 */
[----:B------:R-:W2:Y:S02]  /*9e40*/  @!P0 SYNCS.PHASECHK.TRANS64 P0, [R0+URZ+0x20], R3 ;  /* 0x00002003000085a7 */ /* 0x000ea400080010ff */
[----:B--2---:R-:W-:Y:S05]  /*9e50*/  @!P0 BRA `(.L_x_151) ;  /* 0xfffffffc00f08947 */ /* 0x004fea000383ffff */
[----:B------:R-:W-:Y:S05]  /*9e60*/  BRA `(.L_x_33) ;  /* 0xffffff8000687947 */ /* 0x000fea000383ffff */
.L_x_39:
[----:B-1----:R1:W2:Y:S02]  /*9e70*/  SYNCS.PHASECHK.TRANS64.TRYWAIT P0, [R3+URZ+0x90], R0 ;  /* 0x00009000030075a7 */ /* 0x0022a400080011ff */
[----:B--2---:R-:W-:Y:S05]  /*9e80*/  @!P0 NANOSLEEP.SYNCS 0x989680 ;  /* 0x009896800000895d */ /* 0x004fea0003900000 */
[----:B------:R-:W2:Y:S02]  /*9e90*/  @!P0 SYNCS.PHASECHK.TRANS64 P0, [R3+URZ+0x90], R0 ;  /* 0x00009000030085a7 */ /* 0x000ea400080010ff */
[----:B--2---:R-:W-:Y:S05]  /*9ea0*/  @!P0 BRA `(.L_x_39) ;  /* 0xfffffffc00f08947 */ /* 0x004fea000383ffff */
[----:B------:R-:W-:Y:S05]  /*9eb0*/  BRA `(.L_x_152) ;  /* 0xffffff84000c7947 */ /* 0x000fea000383ffff */
.L_x_43:
[----:B-1----:R-:W-:-:S07]  /*9ec0*/  MOV R0, UR4 ;  /* 0x0000000400007c02 */ /* 0x002fce0008000f00 */
.L_x_153:
[----:B-1----:R1:W2:Y:S02]  /*9ed0*/  SYNCS.PHASECHK.TRANS64.TRYWAIT P0, [R0+URZ], R3 ;  /* 0x00000003000075a7 */ /* 0x0022a400080011ff */
[----:B--2---:R-:W-:Y:S05]  /*9ee0*/  @!P0 NANOSLEEP.SYNCS 0x989680 ;  /* 0x009896800000895d */ /* 0x004fea0003900000 */
[----:B------:R-:W2:Y:S02]  /*9ef0*/  @!P0 SYNCS.PHASECHK.TRANS64 P0, [R0+URZ], R3 ;  /* 0x00000003000085a7 */ /* 0x000ea400080010ff */
[----:B--2---:R-:W-:Y:S05]  /*9f00*/  @!P0 BRA `(.L_x_153) ;  /* 0xfffffffc00f08947 */ /* 0x004fea000383ffff */
[----:B------:R-:W-:Y:S05]  /*9f10*/  BRA `(.L_x_154) ;  /* 0xffffff8800b87947 */ /* 0x000fea000383ffff */
.L_x_44:
[----:B------:R-:W-:-:S07]  /*9f20*/  MOV R0, UR5 ;  /* 0x0000000500007c02 */ /* 0x000fce0008000f00 */
.L_x_155:
[----:B-1----:R1:W2:Y:S02]  /*9f30*/  SYNCS.PHASECHK.TRANS64.TRYWAIT P0, [R0+URZ], R3 ;  /* 0x00000003000075a7 */ /* 0x0022a400080011ff */
[----:B--2---:R-:W-:Y:S05]  /*9f40*/  @!P0 NANOSLEEP.SYNCS 0x989680 ;  /* 0x009896800000895d */ /* 0x004fea0003900000 */
[----:B------:R-:W2:Y:S02]  /*9f50*/  @!P0 SYNCS.PHASECHK.TRANS64 P0, [R0+URZ], R3 ;  /* 0x00000003000085a7 */ /* 0x000ea400080010ff */
[----:B--2---:R-:W-:Y:S05]  /*9f60*/  @!P0 BRA `(.L_x_155) ;  /* 0xfffffffc00f08947 */ /* 0x004fea000383ffff */
[----:B------:R-:W-:Y:S05]  /*9f70*/  BRA `(.L_x_156) ;  /* 0xffffff8800c47947 */ /* 0x000fea000383ffff */
.L_x_45:
[----:B------:R-:W-:-:S07]  /*9f80*/  MOV R0, UR5 ;  /* 0x0000000500007c02 */ /* 0x000fce0008000f00 */
.L_x_157:
[----:B-1----:R1:W2:Y:S02]  /*9f90*/  SYNCS.PHASECHK.TRANS64.TRYWAIT P0, [R0+URZ], R3 ;  /* 0x00000003000075a7 */ /* 0x0022a400080011ff */
[----:B--2---:R-:W-:Y:S05]  /*9fa0*/  @!P0 NANOSLEEP.SYNCS 0x989680 ;  /* 0x009896800000895d */ /* 0x004fea0003900000 */
[----:B------:R-:W2:Y:S02]  /*9fb0*/  @!P0 SYNCS.PHASECHK.TRANS64 P0, [R0+URZ], R3 ;  /* 0x00000003000085a7 */ /* 0x000ea400080010ff */
[----:B--2---:R-:W-:Y:S05]  /*9fc0*/  @!P0 BRA `(.L_x_157) ;  /* 0xfffffffc00f08947 */ /* 0x004fea000383ffff */
[----:B------:R-:W-:Y:S05]  /*9fd0*/  BRA `(.L_x_158) ;  /* 0xffffff8800d07947 */ /* 0x000fea000383ffff */
.L_x_48:
[----:B-1----:R1:W2:Y:S02]  /*9fe0*/  SYNCS.PHASECHK.TRANS64.TRYWAIT P0, [R0+URZ+0xf0], R5 ;  /* 0x0000f005000075a7 */ /* 0x0022a400080011ff */
[----:B--2---:R-:W-:Y:S05]  /*9ff0*/  @!P0 NANOSLEEP.SYNCS 0x989680 ;  /* 0x009896800000895d */ /* 0x004fea0003900000 */
[----:B------:R-:W2:Y:S02]  /*a000*/  @!P0 SYNCS.PHASECHK.TRANS64 P0, [R0+URZ+0xf0], R5 ;  /* 0x0000f005000085a7 */ /* 0x000ea400080010ff */
[----:B--2---:R-:W-:Y:S05]  /*a010*/  @!P0 BRA `(.L_x_48) ;  /* 0xfffffffc00f08947 */ /* 0x004fea000383ffff */
[----:B------:R-:W-:Y:S05]  /*a020*/  BRA `(.L_x_159) ;  /* 0xffffff8c00347947 */ /* 0x000fea000383ffff */
.L_x_49:
[----:B------:R-:W-:-:S07]  /*a030*/  MOV R0, UR4 ;  /* 0x0000000400007c02 */ /* 0x000fce0008000f00 */
.L_x_160:
[----:B-1----:R1:W2:Y:S02]  /*a040*/  SYNCS.PHASECHK.TRANS64.TRYWAIT P0, [R0+URZ+0xa0], R7 ;  /* 0x0000a007000075a7 */ /* 0x0022a400080011ff */
[----:B--2---:R-:W-:Y:S05]  /*a050*/  @!P0 NANOSLEEP.SYNCS 0x989680 ;  /* 0x009896800000895d */ /* 0x004fea0003900000 */
[----:B------:R-:W2:Y:S02]  /*a060*/  @!P0 SYNCS.PHASECHK.TRANS64 P0, [R0+URZ+0xa0], R7 ;  /* 0x0000a007000085a7 */ /* 0x000ea400080010ff */
[----:B--2---:R-:W-:Y:S05]  /*a070*/  @!P0 BRA `(.L_x_160) ;  /* 0xfffffffc00f08947 */ /* 0x004fea000383ffff */
[----:B------:R-:W-:Y:S05]  /*a080*/  BRA `(.L_x_161) ;  /* 0xffffff8c00447947 */ /* 0x000fea000383ffff */
.L_x_50:
[----:B-1----:R1:W2:Y:S02]  /*a090*/  SYNCS.PHASECHK.TRANS64.TRYWAIT P1, [R0+URZ+0x90], R5 ;  /* 0x00009005000075a7 */ /* 0x0022a400080211ff */
[----:B--2---:R-:W-:Y:S05]  /*a0a0*/  @!P1 NANOSLEEP.SYNCS 0x989680 ;  /* 0x009896800000995d */ /* 0x004fea0003900000 */
[----:B------:R-:W2:Y:S02]  /*a0b0*/  @!P1 SYNCS.PHASECHK.TRANS64 P1, [R0+URZ+0x90], R5 ;  /* 0x00009005000095a7 */ /* 0x000ea400080210ff */
[----:B--2---:R-:W-:Y:S05]  /*a0c0*/  @!P1 BRA `(.L_x_50) ;  /* 0xfffffffc00f09947 */ /* 0x004fea000383ffff */
[----:B------:R-:W-:Y:S05]  /*a0d0*/  BRA `(.L_x_162) ;  /* 0xffffff8c00747947 */ /* 0x000fea000383ffff */
.L_x_53:
[----:B------:R-:W-:-:S07]  /*a0e0*/  MOV R0, UR4 ;  /* 0x0000000400007c02 */ /* 0x000fce0008000f00 */
.L_x_163:
[----:B-1----:R1:W2:Y:S02]  /*a0f0*/  SYNCS.PHASECHK.TRANS64.TRYWAIT P0, [R0+URZ+0xa0], R3 ;  /* 0x0000a003000075a7 */ /* 0x0022a400080011ff */
[----:B--2---:R-:W-:Y:S05]  /*a100*/  @!P0 NANOSLEEP.SYNCS 0x989680 ;  /* 0x009896800000895d */ /* 0x004fea0003900000 */
[----:B------:R-:W2:Y:S02]  /*a110*/  @!P0 SYNCS.PHASECHK.TRANS64 P0, [R0+URZ+0xa0], R3 ;  /* 0x0000a003000085a7 */ /* 0x000ea400080010ff */
[----:B--2---:R-:W-:Y:S05]  /*a120*/  @!P0 BRA `(.L_x_163) ;  /* 0xfffffffc00f08947 */ /* 0x004fea000383ffff */
[----:B------:R-:W-:Y:S05]  /*a130*/  BRA `(.L_x_52) ;  /* 0xffffff8c00c87947 */ /* 0x000fea000383ffff */
.L_x_62:
[----:B-1----:R-:W-:-:S04]  /*a140*/  MOV R5, UR5 ;  /* 0x0000000500057c02 */ /* 0x002fc80008000f00 */
[----:B------:R1:W2:Y:S03]  /*a150*/  SYNCS.PHASECHK.TRANS64.TRYWAIT P0, [R5+URZ+0x8], R6 ;  /* 0x00000806050075a7 */ /* 0x0002a600080011ff */
[----:B--2---:R-:W-:Y:S05]  /*a160*/  @!P0 NANOSLEEP.SYNCS 0x989680 ;  /* 0x009896800000895d */ /* 0x004fea0003900000 */
[----:B------:R-:W2:Y:S02]  /*a170*/  @!P0 SYNCS.PHASECHK.TRANS64 P0, [R5+URZ+0x8], R6 ;  /* 0x00000806050085a7 */ /* 0x000ea400080010ff */
[----:B--2---:R-:W-:Y:S05]  /*a180*/  @!P0 BRA `(.L_x_62) ;  /* 0xfffffffc00ec8947 */ /* 0x004fea000383ffff */
[----:B------:R-:W-:Y:S05]  /*a190*/  BRA `(.L_x_61) ;  /* 0xffffff9000807947 */ /* 0x000fea000383ffff */
.L_x_64:
[----:B------:R-:W-:Y:S01]  /*a1a0*/  BSSY B0, `(.L_x_164) ;  /* 0x0000006000007945 */ /* 0x000fe20003800000 */
[----:B------:R-:W-:-:S07]  /*a1b0*/  MOV R15, 0xffffffff ;  /* 0xffffffff000f7802 */ /* 0x000fce0000000f00 */
[----:B-1---5:R-:W-:Y:S05]  /*a1c0*/  WARPSYNC.COLLECTIVE R15, `(.L_x_165) ;  /* 0x000000000f0c7348 */ /* 0x022fea0003c00000 */
[----:B------:R-:W-:Y:S02]  /*a1d0*/  ELECT P6, UR79, PT ;  /* 0x00000000004f782f */ /* 0x000fe400038c0000 */
[----:B------:R-:W-:Y:S01]  /*a1e0*/  MOV R14, UR79 ;  /* 0x0000004f000e7c02 */ /* 0x000fe20008000f00 */
[----:B-1---5:R-:W-:Y:S10]  /*a1f0*/  ENDCOLLECTIVE ;  /* 0x000000000000791b */ /* 0x022ff40003800000 */
.L_x_165:
[----:B------:R-:W-:Y:S05]  /*a200*/  BSYNC B0 ;  /* 0x0000000000007941 */ /* 0x000fea0003800000 */
.L_x_164:
[----:B------:R-:W-:Y:S01]  /*a210*/  PLOP3.LUT P0, PT, P6, PT, PT, 0x80, 0x8 ;  /* 0x000000000008781c */ /* 0x000fe2000370f070 */
[----:B------:R-:W-:-:S12]  /*a220*/  BRA `(.L_x_166) ;  /* 0xffffff9000ac7947 */ /* 0x000fd8000383ffff */
.L_x_66:
[----:B-1----:R-:W-:-:S04]  /*a230*/  MOV R3, UR5 ;  /* 0x0000000500037c02 */ /* 0x002fc80008000f00 */
[----:B------:R1:W2:Y:S03]  /*a240*/  SYNCS.PHASECHK.TRANS64.TRYWAIT P0, [R3+URZ+0x8], R4 ;  /* 0x00000804030075a7 */ /* 0x0002a600080011ff */
[----:B--2---:R-:W-:Y:S05]  /*a250*/  @!P0 NANOSLEEP.SYNCS 0x989680 ;  /* 0x009896800000895d */ /* 0x004fea0003900000 */
[----:B------:R-:W2:Y:S02]  /*a260*/  @!P0 SYNCS.PHASECHK.TRANS64 P0, [R3+URZ+0x8], R4 ;  /* 0x00000804030085a7 */ /* 0x000ea400080010ff */
[----:B--2---:R-:W-:Y:S05]  /*a270*/  @!P0 BRA `(.L_x_66) ;  /* 0xfffffffc00ec8947 */ /* 0x004fea000383ffff */
[----:B------:R-:W-:Y:S05]  /*a280*/  BRA `(.L_x_65) ;  /* 0xffffff9000b07947 */ /* 0x000fea000383ffff */
.L_x_67:
[----:B-1----:R1:W2:Y:S02]  /*a290*/  SYNCS.PHASECHK.TRANS64.TRYWAIT P0, [R0+URZ+0x90], R5 ;  /* 0x00009005000075a7 */ /* 0x0022a400080011ff */
[----:B--2---:R-:W-:Y:S05]  /*a2a0*/  @!P0 NANOSLEEP.SYNCS 0x989680 ;  /* 0x009896800000895d */ /* 0x004fea0003900000 */
[----:B------:R-:W2:Y:S02]  /*a2b0*/  @!P0 SYNCS.PHASECHK.TRANS64 P0, [R0+URZ+0x90], R5 ;  /* 0x00009005000085a7 */ /* 0x000ea400080010ff */
[----:B--2---:R-:W-:Y:S05]  /*a2c0*/  @!P0 BRA `(.L_x_67) ;  /* 0xfffffffc00f08947 */ /* 0x004fea000383ffff */
[----:B------:R-:W-:Y:S05]  /*a2d0*/  BRA `(.L_x_167) ;  /* 0xffffff94008c7947 */ /* 0x000fea000383ffff */
.L_x_69:
[----:B------:R-:W-:-:S07]  /*a2e0*/  MOV R0, UR23 ;  /* 0x0000001700007c02 */ /* 0x000fce0008000f00 */
.L_x_168:
[----:B-1----:R1:W2:Y:S02]  /*a2f0*/  SYNCS.PHASECHK.TRANS64.TRYWAIT P0, [R0+URZ+0xd0], R5 ;  /* 0x0000d005000075a7 */ /* 0x0022a400080011ff */
[----:B--2---:R-:W-:Y:S05]  /*a300*/  @!P0 NANOSLEEP.SYNCS 0x989680 ;  /* 0x009896800000895d */ /* 0x004fea0003900000 */
[----:B------:R-:W2:Y:S02]  /*a310*/  @!P0 SYNCS.PHASECHK.TRANS64 P0, [R0+URZ+0xd0], R5 ;  /* 0x0000d005000085a7 */ /* 0x000ea400080010ff */
[----:B--2---:R-:W-:Y:S05]  /*a320*/  @!P0 BRA `(.L_x_168) ;  /* 0xfffffffc00f08947 */ /* 0x004fea000383ffff */
[----:B------:R-:W-:Y:S05]  /*a330*/  BRA `(.L_x_169) ;  /* 0xffffff9400d87947 */ /* 0x000fea000383ffff */
.L_x_72:
[----:B------:R-:W-:Y:S07]  /*a340*/  MOV R0, UR5 ;  /* 0x0000000500007c02 */ /* 0x000fee0008000f00 */
.L_x_170:
[----:B-1----:R1:W2:Y:S02]  /*a350*/  SYNCS.PHASECHK.TRANS64.TRYWAIT P0, [R0+URZ], R5 ;  /* 0x00000005000075a7 */ /* 0x0022a400080011ff */
[----:B--2---:R-:W-:Y:S05]  /*a360*/  @!P0 NANOSLEEP.SYNCS 0x989680 ;  /* 0x009896800000895d */ /* 0x004fea0003900000 */
[----:B------:R-:W2:Y:S02]  /*a370*/  @!P0 SYNCS.PHASECHK.TRANS64 P0, [R0+URZ], R5 ;  /* 0x00000005000085a7 */ /* 0x000ea400080010ff */
[----:B--2---:R-:W-:Y:S05]  /*a380*/  @!P0 BRA `(.L_x_170) ;  /* 0xfffffffc00f08947 */ /* 0x004fea000383ffff */
[----:B------:R-:W-:Y:S05]  /*a390*/  BRA `(.L_x_71) ;  /* 0xffffff9400ec7947 */ /* 0x000fea000383ffff */
.L_x_76:
[----:B-1----:R-:W-:-:S07]  /*a3a0*/  MOV R0, UR4 ;  /* 0x0000000400007c02 */ /* 0x002fce0008000f00 */
.L_x_171:
[----:B-1----:R1:W2:Y:S02]  /*a3b0*/  SYNCS.PHASECHK.TRANS64.TRYWAIT P0, [R0+URZ], R3 ;  /* 0x00000003000075a7 */ /* 0x0022a400080011ff */
[----:B--2---:R-:W-:Y:S05]  /*a3c0*/  @!P0 NANOSLEEP.SYNCS 0x989680 ;  /* 0x009896800000895d */ /* 0x004fea0003900000 */
[----:B------:R-:W2:Y:S02]  /*a3d0*/  @!P0 SYNCS.PHASECHK.TRANS64 P0, [R0+URZ], R3 ;  /* 0x00000003000085a7 */ /* 0x000ea400080010ff */
[----:B--2---:R-:W-:Y:S05]  /*a3e0*/  @!P0 BRA `(.L_x_171) ;  /* 0xfffffffc00f08947 */ /* 0x004fea000383ffff */
[----:B------:R-:W-:Y:S05]  /*a3f0*/  BRA `(.L_x_172) ;  /* 0xffffff9800b87947 */ /* 0x000fea000383ffff */
.L_x_77:
[----:B------:R-:W-:-:S07]  /*a400*/  MOV R0, UR5 ;  /* 0x0000000500007c02 */ /* 0x000fce0008000f00 */
.L_x_173:
[----:B-1----:R1:W2:Y:S02]  /*a410*/  SYNCS.PHASECHK.TRANS64.TRYWAIT P0, [R0+URZ], R3 ;  /* 0x00000003000075a7 */ /* 0x0022a400080011ff */
[----:B--2---:R-:W-:Y:S05]  /*a420*/  @!P0 NANOSLEEP.SYNCS 0x989680 ;  /* 0x009896800000895d */ /* 0x004fea0003900000 */
[----:B------:R-:W2:Y:S02]  /*a430*/  @!P0 SYNCS.PHASECHK.TRANS64 P0, [R0+URZ], R3 ;  /* 0x00000003000085a7 */ /* 0x000ea400080010ff */
[----:B--2---:R-:W-:Y:S05]  /*a440*/  @!P0 BRA `(.L_x_173) ;  /* 0xfffffffc00f08947 */ /* 0x004fea000383ffff */
[----:B------:R-:W-:Y:S05]  /*a450*/  BRA `(.L_x_174) ;  /* 0xffffff9800c47947 */ /* 0x000fea000383ffff */
.L_x_78:
[----:B------:R-:W-:-:S07]  /*a460*/  MOV R0, UR5 ;  /* 0x0000000500007c02 */ /* 0x000fce0008000f00 */
.L_x_175:
[----:B-1----:R1:W2:Y:S02]  /*a470*/  SYNCS.PHASECHK.TRANS64.TRYWAIT P0, [R0+URZ], R3 ;  /* 0x00000003000075a7 */ /* 0x0022a400080011ff */
[----:B--2---:R-:W-:Y:S05]  /*a480*/  @!P0 NANOSLEEP.SYNCS 0x989680 ;  /* 0x009896800000895d */ /* 0x004fea0003900000 */
[----:B------:R-:W2:Y:S02]  /*a490*/  @!P0 SYNCS.PHASECHK.TRANS64 P0, [R0+URZ], R3 ;  /* 0x00000003000085a7 */ /* 0x000ea400080010ff */
[----:B--2---:R-:W-:Y:S05]  /*a4a0*/  @!P0 BRA `(.L_x_175) ;  /* 0xfffffffc00f08947 */ /* 0x004fea000383ffff */
[----:B------:R-:W-:Y:S05]  /*a4b0*/  BRA `(.L_x_176) ;  /* 0xffffff9800d07947 */ /* 0x000fea000383ffff */
.L_x_81:
[----:B------:R-:W-:-:S07]  /*a4c0*/  MOV R0, UR17 ;  /* 0x0000001100007c02 */ /* 0x000fce0008000f00 */
.L_x_177:
[----:B-1----:R1:W2:Y:S02]  /*a4d0*/  SYNCS.PHASECHK.TRANS64.TRYWAIT P1, [R0+URZ+0x110], R3 ;  /* 0x00011003000075a7 */ /* 0x0022a400080211ff */
[----:B--2---:R-:W-:Y:S05]  /*a4e0*/  @!P1 NANOSLEEP.SYNCS 0x989680 ;  /* 0x009896800000995d */ /* 0x004fea0003900000 */
[----:B------:R-:W2:Y:S02]  /*a4f0*/  @!P1 SYNCS.PHASECHK.TRANS64 P1, [R0+URZ+0x110], R3 ;  /* 0x00011003000095a7 */ /* 0x000ea400080210ff */
[----:B--2---:R-:W-:Y:S05]  /*a500*/  @!P1 BRA `(.L_x_177) ;  /* 0xfffffffc00f09947 */ /* 0x004fea000383ffff */
[----:B------:R-:W-:Y:S05]  /*a510*/  BRA `(.L_x_178) ;  /* 0xffffff9c001c7947 */ /* 0x000fea000383ffff */
.L_x_86:
[----:B--2---:R2:W3:Y:S02]  /*a520*/  SYNCS.PHASECHK.TRANS64.TRYWAIT P0, [R12+URZ+0x90], R9 ;  /* 0x000090090c0075a7 */ /* 0x0044e400080011ff */
[----:B---3--:R-:W-:Y:S05]  /*a530*/  @!P0 NANOSLEEP.SYNCS 0x989680 ;  /* 0x009896800000895d */ /* 0x008fea0003900000 */
[----:B------:R-:W3:Y:S02]  /*a540*/  @!P0 SYNCS.PHASECHK.TRANS64 P0, [R12+URZ+0x90], R9 ;  /* 0x000090090c0085a7 */ /* 0x000ee400080010ff */
[----:B---3--:R-:W-:Y:S05]  /*a550*/  @!P0 BRA `(.L_x_86) ;  /* 0xfffffffc00f08947 */ /* 0x008fea000383ffff */
[----:B------:R-:W-:Y:S05]  /*a560*/  BRA `(.L_x_179) ;  /* 0xffffffa000547947 */ /* 0x000fea000383ffff */
.L_x_89:
[----:B------:R-:W-:Y:S07]  /*a570*/  MOV R0, UR21 ;  /* 0x0000001500007c02 */ /* 0x000fee0008000f00 */
.L_x_180:
[----:B--2---:R2:W3:Y:S02]  /*a580*/  SYNCS.PHASECHK.TRANS64.TRYWAIT P2, [R0+URZ+0x88], R11 ;  /* 0x0000880b000075a7 */ /* 0x0044e400080411ff */
[----:B---3--:R-:W-:Y:S05]  /*a590*/  @!P2 NANOSLEEP.SYNCS 0x989680 ;  /* 0x009896800000a95d */ /* 0x008fea0003900000 */
[----:B------:R-:W3:Y:S02]  /*a5a0*/  @!P2 SYNCS.PHASECHK.TRANS64 P2, [R0+URZ+0x88], R11 ;  /* 0x0000880b0000a5a7 */ /* 0x000ee400080410ff */
[----:B---3--:R-:W-:Y:S05]  /*a5b0*/  @!P2 BRA `(.L_x_180) ;  /* 0xfffffffc00f0a947 */ /* 0x008fea000383ffff */
[----:B------:R-:W-:Y:S05]  /*a5c0*/  BRA `(.L_x_88) ;  /* 0xffffffa400bc7947 */ /* 0x000fea000383ffff */
.L_x_92:
[----:B--2---:R-:W-:Y:S07]  /*a5d0*/  MOV R0, UR21 ;  /* 0x0000001500007c02 */ /* 0x004fee0008000f00 */
.L_x_181:
[----:B--2---:R2:W3:Y:S02]  /*a5e0*/  SYNCS.PHASECHK.TRANS64.TRYWAIT P0, [R0+URZ+0x60], R9 ;  /* 0x00006009000075a7 */ /* 0x0044e400080011ff */
[----:B---3--:R-:W-:Y:S05]  /*a5f0*/  @!P0 NANOSLEEP.SYNCS 0x989680 ;  /* 0x009896800000895d */ /* 0x008fea0003900000 */
[----:B------:R-:W3:Y:S02]  /*a600*/  @!P0 SYNCS.PHASECHK.TRANS64 P0, [R0+URZ+0x60], R9 ;  /* 0x00006009000085a7 */ /* 0x000ee400080010ff */
[----:B---3--:R-:W-:Y:S05]  /*a610*/  @!P0 BRA `(.L_x_181) ;  /* 0xfffffffc00f08947 */ /* 0x008fea000383ffff */
[----:B------:R-:W-:Y:S05]  /*a620*/  BRA `(.L_x_182) ;  /* 0xffffffa800187947 */ /* 0x000fea000383ffff */
.L_x_93:
[----:B------:R-:W-:Y:S07]  /*a630*/  MOV R0, UR21 ;  /* 0x0000001500007c02 */ /* 0x000fee0008000f00 */
.L_x_183:
[----:B--2---:R2:W3:Y:S02]  /*a640*/  SYNCS.PHASECHK.TRANS64.TRYWAIT P0, [R0+URZ+0x68], R9 ;  /* 0x00006809000075a7 */ /* 0x0044e400080011ff */
[----:B---3--:R-:W-:Y:S05]  /*a650*/  @!P0 NANOSLEEP.SYNCS 0x989680 ;  /* 0x009896800000895d */ /* 0x008fea0003900000 */
[----:B------:R-:W3:Y:S02]  /*a660*/  @!P0 SYNCS.PHASECHK.TRANS64 P0, [R0+URZ+0x68], R9 ;  /* 0x00006809000085a7 */ /* 0x000ee400080010ff */
[----:B---3--:R-:W-:Y:S05]  /*a670*/  @!P0 BRA `(.L_x_183) ;  /* 0xfffffffc00f08947 */ /* 0x008fea000383ffff */
[----:B------:R-:W-:Y:S05]  /*a680*/  BRA `(.L_x_184) ;  /* 0xffffffa800707947 */ /* 0x000fea000383ffff */
.L_x_94:
[----:B------:R-:W-:Y:S07]  /*a690*/  MOV R0, UR21 ;  /* 0x0000001500007c02 */ /* 0x000fee0008000f00 */
.L_x_185:
[----:B--2---:R2:W3:Y:S02]  /*a6a0*/  SYNCS.PHASECHK.TRANS64.TRYWAIT P0, [R0+URZ+0x70], R9 ;  /* 0x00007009000075a7 */ /* 0x0044e400080011ff */
[----:B---3--:R-:W-:Y:S05]  /*a6b0*/  @!P0 NANOSLEEP.SYNCS 0x989680 ;  /* 0x009896800000895d */ /* 0x008fea0003900000 */
[----:B------:R-:W3:Y:S02]  /*a6c0*/  @!P0 SYNCS.PHASECHK.TRANS64 P0, [R0+URZ+0x70], R9 ;  /* 0x00007009000085a7 */ /* 0x000ee400080010ff */
[----:B---3--:R-:W-:Y:S05]  /*a6d0*/  @!P0 BRA `(.L_x_185) ;  /* 0xfffffffc00f08947 */ /* 0x008fea000383ffff */
[----:B------:R-:W-:Y:S05]  /*a6e0*/  BRA `(.L_x_186) ;  /* 0xffffffa800cc7947 */ /* 0x000fea000383ffff */
.L_x_95:
[----:B------:R-:W-:Y:S07]  /*a6f0*/  MOV R0, UR21 ;  /* 0x0000001500007c02 */ /* 0x000fee0008000f00 */
.L_x_187:
[----:B--2---:R2:W3:Y:S02]  /*a700*/  SYNCS.PHASECHK.TRANS64.TRYWAIT P0, [R0+URZ+0x78], R9 ;  /* 0x00007809000075a7 */ /* 0x0044e400080011ff */
[----:B---3--:R-:W-:Y:S05]  /*a710*/  @!P0 NANOSLEEP.SYNCS 0x989680 ;  /* 0x009896800000895d */ /* 0x008fea0003900000 */
[----:B------:R-:W3:Y:S02]  /*a720*/  @!P0 SYNCS.PHASECHK.TRANS64 P0, [R0+URZ+0x78], R9 ;  /* 0x00007809000085a7 */ /* 0x000ee400080010ff */
[----:B---3--:R-:W-:Y:S05]  /*a730*/  @!P0 BRA `(.L_x_187) ;  /* 0xfffffffc00f08947 */ /* 0x008fea000383ffff */
[----:B------:R-:W-:Y:S05]  /*a740*/  BRA `(.L_x_188) ;  /* 0xffffffac00287947 */ /* 0x000fea000383ffff */
.L_x_97:
[----:B------:R-:W-:-:S07]  /*a750*/  MOV R0, UR21 ;  /* 0x0000001500007c02 */ /* 0x000fce0008000f00 */
.L_x_189:
[----:B--2---:R2:W4:Y:S02]  /*a760*/  SYNCS.PHASECHK.TRANS64.TRYWAIT P0, [R0+URZ+0x60], R3 ;  /* 0x00006003000075a7 */ /* 0x00452400080011ff */
[----:B----4-:R-:W-:Y:S05]  /*a770*/  @!P0 NANOSLEEP.SYNCS 0x989680 ;  /* 0x009896800000895d */ /* 0x010fea0003900000 */
[----:B------:R-:W4:Y:S02]  /*a780*/  @!P0 SYNCS.PHASECHK.TRANS64 P0, [R0+URZ+0x60], R3 ;  /* 0x00006003000085a7 */ /* 0x000f2400080010ff */
[----:B----4-:R-:W-:Y:S05]  /*a790*/  @!P0 BRA `(.L_x_189) ;  /* 0xfffffffc00f08947 */ /* 0x010fea000383ffff */
[----:B------:R-:W-:Y:S05]  /*a7a0*/  BRA `(.L_x_190) ;  /* 0xffffffac00b87947 */ /* 0x000fea000383ffff */
.L_x_98:
[----:B--2---:R-:W-:-:S07]  /*a7b0*/  MOV R0, UR21 ;  /* 0x0000001500007c02 */ /* 0x004fce0008000f00 */
.L_x_191:
[----:B--2---:R2:W4:Y:S02]  /*a7c0*/  SYNCS.PHASECHK.TRANS64.TRYWAIT P0, [R0+URZ+0x68], R3 ;  /* 0x00006803000075a7 */ /* 0x00452400080011ff */
[----:B----4-:R-:W-:Y:S05]  /*a7d0*/  @!P0 NANOSLEEP.SYNCS 0x989680 ;  /* 0x009896800000895d */ /* 0x010fea0003900000 */
[----:B------:R-:W4:Y:S02]  /*a7e0*/  @!P0 SYNCS.PHASECHK.TRANS64 P0, [R0+URZ+0x68], R3 ;  /* 0x00006803000085a7 */ /* 0x000f2400080010ff */
[----:B----4-:R-:W-:Y:S05]  /*a7f0*/  @!P0 BRA `(.L_x_191) ;  /* 0xfffffffc00f08947 */ /* 0x010fea000383ffff */
[----:B------:R-:W-:Y:S05]  /*a800*/  BRA `(.L_x_192) ;  /* 0xffffffac00a87947 */ /* 0x000fea000383ffff */
.L_x_99:
[----:B--2---:R-:W-:-:S07]  /*a810*/  MOV R0, UR21 ;  /* 0x0000001500007c02 */ /* 0x004fce0008000f00 */
.L_x_193:
[----:B--2---:R2:W4:Y:S02]  /*a820*/  SYNCS.PHASECHK.TRANS64.TRYWAIT P0, [R0+URZ+0x70], R3 ;  /* 0x00007003000075a7 */ /* 0x00452400080011ff */
[----:B----4-:R-:W-:Y:S05]  /*a830*/  @!P0 NANOSLEEP.SYNCS 0x989680 ;  /* 0x009896800000895d */ /* 0x010fea0003900000 */
[----:B------:R-:W4:Y:S02]  /*a840*/  @!P0 SYNCS.PHASECHK.TRANS64 P0, [R0+URZ+0x70], R3 ;  /* 0x00007003000085a7 */ /* 0x000f2400080010ff */
[----:B----4-:R-:W-:Y:S05]  /*a850*/  @!P0 BRA `(.L_x_193) ;  /* 0xfffffffc00f08947 */ /* 0x010fea000383ffff */
[----:B------:R-:W-:Y:S05]  /*a860*/  BRA `(.L_x_194) ;  /* 0xffffffac00987947 */ /* 0x000fea000383ffff */
.L_x_101:
[----:B-1----:R1:W2:Y:S02]  /*a870*/  SYNCS.PHASECHK.TRANS64.TRYWAIT P0, [R3+URZ+0x90], R0 ;  /* 0x00009000030075a7 */ /* 0x0022a400080011ff */
[----:B--2---:R-:W-:Y:S05]  /*a880*/  @!P0 NANOSLEEP.SYNCS 0x989680 ;  /* 0x009896800000895d */ /* 0x004fea0003900000 */
[----:B------:R-:W2:Y:S02]  /*a890*/  @!P0 SYNCS.PHASECHK.TRANS64 P0, [R3+URZ+0x90], R0 ;  /* 0x00009000030085a7 */ /* 0x000ea400080010ff */
[----:B--2---:R-:W-:Y:S05]  /*a8a0*/  @!P0 BRA `(.L_x_101) ;  /* 0xfffffffc00f08947 */ /* 0x004fea000383ffff */
[----:B------:R-:W-:Y:S05]  /*a8b0*/  BRA `(.L_x_195) ;  /* 0xffffffb0006c7947 */ /* 0x000fea000383ffff */
.L_x_112:
[----:B-1----:R-:W-:Y:S04]  /*a8c0*/  MOV R0, UR43 ;  /* 0x0000002b00007c02 */ /* 0x002fe80008000f00 */
[----:B------:R1:W2:Y:S03]  /*a8d0*/  SYNCS.PHASECHK.TRANS64.TRYWAIT P1, [R0+URZ+0x40], R5 ;  /* 0x00004005000075a7 */ /* 0x0002a600080211ff */
[----:B--2---:R-:W-:Y:S05]  /*a8e0*/  @!P1 NANOSLEEP.SYNCS 0x989680 ;  /* 0x009896800000995d */ /* 0x004fea0003900000 */
[----:B------:R-:W2:Y:S02]  /*a8f0*/  @!P1 SYNCS.PHASECHK.TRANS64 P1, [R0+URZ+0x40], R5 ;  /* 0x00004005000095a7 */ /* 0x000ea400080210ff */
[----:B--2---:R-:W-:Y:S05]  /*a900*/  @!P1 BRA `(.L_x_112) ;  /* 0xfffffffc00ec9947 */ /* 0x004fea000383ffff */
[----:B------:R-:W-:Y:S05]  /*a910*/  BRA `(.L_x_111) ;  /* 0xffffffbc00d07947 */ /* 0x000fea000383ffff */
.L_x_114:
[----:B-1----:R1:W4:Y:S02]  /*a920*/  SYNCS.PHASECHK.TRANS64.TRYWAIT P0, [R98+URZ+0xb0], R3 ;  /* 0x0000b003620075a7 */ /* 0x00232400080011ff */
[----:B----4-:R-:W-:Y:S05]  /*a930*/  @!P0 NANOSLEEP.SYNCS 0x989680 ;  /* 0x009896800000895d */ /* 0x010fea0003900000 */
[----:B------:R-:W4:Y:S02]  /*a940*/  @!P0 SYNCS.PHASECHK.TRANS64 P0, [R98+URZ+0xb0], R3 ;  /* 0x0000b003620085a7 */ /* 0x000f2400080010ff */
[----:B----4-:R-:W-:Y:S05]  /*a950*/  @!P0 BRA `(.L_x_114) ;  /* 0xfffffffc00f08947 */ /* 0x010fea000383ffff */
[----:B------:R-:W-:Y:S05]  /*a960*/  BRA `(.L_x_113) ;  /* 0xffffffbc00f87947 */ /* 0x000fea000383ffff */
.L_x_123:
[----:B---3--:R3:W4:Y:S02]  /*a970*/  SYNCS.PHASECHK.TRANS64.TRYWAIT P0, [R3+URZ+0x40], R0 ;  /* 0x00004000030075a7 */ /* 0x00872400080011ff */
[----:B----4-:R-:W-:Y:S05]  /*a980*/  @!P0 NANOSLEEP.SYNCS 0x989680 ;  /* 0x009896800000895d */ /* 0x010fea0003900000 */
[----:B------:R-:W4:Y:S02]  /*a990*/  @!P0 SYNCS.PHASECHK.TRANS64 P0, [R3+URZ+0x40], R0 ;  /* 0x00004000030085a7 */ /* 0x000f2400080010ff */
[----:B----4-:R-:W-:Y:S05]  /*a9a0*/  @!P0 BRA `(.L_x_123) ;  /* 0xfffffffc00f08947 */ /* 0x010fea000383ffff */
[----:B------:R-:W-:Y:S05]  /*a9b0*/  BRA `(.L_x_122) ;  /* 0xffffffc800e87947 */ /* 0x000fea000383ffff */
.L_x_131:
[----:B-1----:R1:W4:Y:S02]  /*a9c0*/  SYNCS.PHASECHK.TRANS64.TRYWAIT P0, [R62+URZ+0x40], R5 ;  /* 0x000040053e0075a7 */ /* 0x00232400080011ff */
[----:B----4-:R-:W-:Y:S05]  /*a9d0*/  @!P0 NANOSLEEP.SYNCS 0x989680 ;  /* 0x009896800000895d */ /* 0x010fea0003900000 */
[----:B------:R-:W4:Y:S02]  /*a9e0*/  @!P0 SYNCS.PHASECHK.TRANS64 P0, [R62+URZ+0x40], R5 ;  /* 0x000040053e0085a7 */ /* 0x000f2400080010ff */
[----:B----4-:R-:W-:Y:S05]  /*a9f0*/  @!P0 BRA `(.L_x_131) ;  /* 0xfffffffc00f08947 */ /* 0x010fea000383ffff */
[----:B------:R-:W-:Y:S05]  /*aa00*/  BRA `(.L_x_130) ;  /* 0xffffffd800007947 */ /* 0x000fea000383ffff */
.L_x_139:
[----:B-1----:R1:W4:Y:S02]  /*aa10*/  SYNCS.PHASECHK.TRANS64.TRYWAIT P0, [R61+URZ+0x40], R4 ;  /* 0x000040043d0075a7 */ /* 0x00232400080011ff */
[----:B----4-:R-:W-:Y:S05]  /*aa20*/  @!P0 NANOSLEEP.SYNCS 0x989680 ;  /* 0x009896800000895d */ /* 0x010fea0003900000 */
[----:B------:R-:W4:Y:S02]  /*aa30*/  @!P0 SYNCS.PHASECHK.TRANS64 P0, [R61+URZ+0x40], R4 ;  /* 0x000040043d0085a7 */ /* 0x000f2400080010ff */
[----:B----4-:R-:W-:Y:S05]  /*aa40*/  @!P0 BRA `(.L_x_139) ;  /* 0xfffffffc00f08947 */ /* 0x010fea000383ffff */
[----:B------:R-:W-:Y:S05]  /*aa50*/  BRA `(.L_x_138) ;  /* 0xffffffe400147947 */ /* 0x000fea000383ffff */
        .weak           $__internal_0_$__cuda_sm10x_tcgen05_guardrail_trap_col_being_dealloced_not_returned_by_alloc
        .type           $__internal_0_$__cuda_sm10x_tcgen05_guardrail_trap_col_being_dealloced_not_returned_by_alloc,@function
        .size           $__internal_0_$__cuda_sm10x_tcgen05_guardrail_trap_col_being_dealloced_not_returned_by_alloc,($__internal_1_$__cuda_sm10x_tcgen05_guardrail_trap_phase_invalid_during_alloc - $__internal_0_$__cuda_sm10x_tcgen05_guardrail_trap_col_being_dealloced_not_returned_by_alloc)
$__internal_0_$__cuda_sm10x_tcgen05_guardrail_trap_col_being_dealloced_not_returned_by_alloc:
[----:B------:R-:W-:Y:S05]  /*aa60*/  BPT.TRAP 0x1 ;  /* 0x000000040000795c */ /* 0x000fea0000300000 */
[----:B------:R-:W-:-:S04]  /*aa70*/  HFMA2 R3, -RZ, RZ, 0, 0 ;  /* 0x00000000ff037431 */ /* 0x000fc800000001ff */
[----:B------:R-:W-:Y:S05]  /*aa80*/  RET.REL.NODEC R2 `(_ZN7cutlass13device_kernelINS_4gemm6kernel13GemmUniversalIN4cute5tupleIJiiiiEEENS1_10collective13CollectiveMmaINS1_35MainloopSm100TmaUmmaWarpSpecializedILi4ELi2ELi4ENS5_IJNS4_1CILi2EEESB_NSA_ILi1EEEEEEEENS5_IJNSA_ILi128EEENSA_ILi256EEENSA_ILi32EEEEEENS_10bfloat16_tENS5_IJlSC_lEEESJ_SK_NS4_8TiledMMAINS4_8MMA_AtomIJNS4_26SM100_MMA_F16BF16_2x1SM_SSISJ_SJ_fLi128ELi256ELNS4_4UMMA5MajorE0ELSP_0ELNSO_7ScaleInE0ELSQ_0EEEEEENS4_6LayoutINS5_IJSC_SC_SC_EEENS5_IJNSA_ILi0EEESV_SV_EEEEENS5_IJNS4_10UnderscoreESY_SY_EEEEENS4_28SM100_TMA_2SM_LOAD_MULTICASTENS4_14ComposedLayoutINS4_7SwizzleILi2ELi4ELi3EEENS4_18smem_ptr_flag_bitsILi16EEENST_INS5_IJNSA_ILi8EEESH_EEENS5_IJSH_SC_EEEEEEEvNS4_8identityENS4_18SM100_TMA_2SM_LOADES1B_vS1C_EENS_8epilogue10collective18CollectiveEpilogueINS1F_23Sm100TmaWarpSpecializedILi4ELi2ELi32ELb1ELb0EEEJNS5_IJNSA_ILi64EEESG_SH_EEENS5_IJNST_IS1K_SC_EENST_INS5_IJSH_SB_EEENS5_IJSC_SF_EEEEEEEESJ_SK_SJ_SK_NS1F_6fusion15FusionCallbacksIS1J_NS1R_17LinearCombinationISJ_fSJ_fLNS_15FloatRoundStyleE2EEES1L_S1Q_JEEENS4_5SM1004TMEM4LOAD26SM100_TMEM_LOAD_32dp32b32xENS4_13SM90_TMA_LOADES1B_NS4_39AutoVectorizingCopyWithAssumedAlignmentILi128EEENS4_14SM90_TMA_STOREES1B_S23_S23_EEEvvEEEEvNT_6ParamsE) ;  /* 0xffffff54025c7950 */ /* 0x000fea0003c3ffff */
        .weak           $__internal_1_$__cuda_sm10x_tcgen05_guardrail_trap_phase_invalid_during_alloc
        .type           $__internal_1_$__cuda_sm10x_tcgen05_guardrail_trap_phase_invalid_during_alloc,@function
        .size           $__internal_1_$__cuda_sm10x_tcgen05_guardrail_trap_phase_invalid_during_alloc,($__internal_2_$__cuda_sm10x_tcgen05_guardrail_trap_unallocated_columns_being_dealloced - $__internal_1_$__cuda_sm10x_tcgen05_guardrail_trap_phase_invalid_during_alloc)
$__internal_1_$__cuda_sm10x_tcgen05_guardrail_trap_phase_invalid_during_alloc:
[----:B------:R-:W-:Y:S05]  /*aa90*/  BPT.TRAP 0x1 ;  /* 0x000000040000795c */ /* 0x000fea0000300000 */
[----:B------:R-:W-:-:S04]  /*aaa0*/  MOV R5, 0x0 ;  /* 0x0000000000057802 */ /* 0x000fc80000000f00 */
[----:B------:R-:W-:Y:S05]  /*aab0*/  RET.REL.NODEC R4 `(_ZN7cutlass13device_kernelINS_4gemm6kernel13GemmUniversalIN4cute5tupleIJiiiiEEENS1_10collective13CollectiveMmaINS1_35MainloopSm100TmaUmmaWarpSpecializedILi4ELi2ELi4ENS5_IJNS4_1CILi2EEESB_NSA_ILi1EEEEEEEENS5_IJNSA_ILi128EEENSA_ILi256EEENSA_ILi32EEEEEENS_10bfloat16_tENS5_IJlSC_lEEESJ_SK_NS4_8TiledMMAINS4_8MMA_AtomIJNS4_26SM100_MMA_F16BF16_2x1SM_SSISJ_SJ_fLi128ELi256ELNS4_4UMMA5MajorE0ELSP_0ELNSO_7ScaleInE0ELSQ_0EEEEEENS4_6LayoutINS5_IJSC_SC_SC_EEENS5_IJNSA_ILi0EEESV_SV_EEEEENS5_IJNS4_10UnderscoreESY_SY_EEEEENS4_28SM100_TMA_2SM_LOAD_MULTICASTENS4_14ComposedLayoutINS4_7SwizzleILi2ELi4ELi3EEENS4_18smem_ptr_flag_bitsILi16EEENST_INS5_IJNSA_ILi8EEESH_EEENS5_IJSH_SC_EEEEEEEvNS4_8identityENS4_18SM100_TMA_2SM_LOADES1B_vS1C_EENS_8epilogue10collective18CollectiveEpilogueINS1F_23Sm100TmaWarpSpecializedILi4ELi2ELi32ELb1ELb0EEEJNS5_IJNSA_ILi64EEESG_SH_EEENS5_IJNST_IS1K_SC_EENST_INS5_IJSH_SB_EEENS5_IJSC_SF_EEEEEEEESJ_SK_SJ_SK_NS1F_6fusion15FusionCallbacksIS1J_NS1R_17LinearCombinationISJ_fSJ_fLNS_15FloatRoundStyleE2EEES1L_S1Q_JEEENS4_5SM1004TMEM4LOAD26SM100_TMEM_LOAD_32dp32b32xENS4_13SM90_TMA_LOADES1B_NS4_39AutoVectorizingCopyWithAssumedAlignmentILi128EEENS4_14SM90_TMA_STOREES1B_S23_S23_EEEvvEEEEvNT_6ParamsE) ;  /* 0xffffff5404507950 */ /* 0x000fea0003c3ffff */
        .weak           $__internal_2_$__cuda_sm10x_tcgen05_guardrail_trap_unallocated_columns_being_dealloced
        .type           $__internal_2_$__cuda_sm10x_tcgen05_guardrail_trap_unallocated_columns_being_dealloced,@function
        .size           $__internal_2_$__cuda_sm10x_tcgen05_guardrail_trap_unallocated_columns_being_dealloced,(.L_x_197 - $__internal_2_$__cuda_sm10x_tcgen05_guardrail_trap_unallocated_columns_being_dealloced)
$__internal_2_$__cuda_sm10x_tcgen05_guardrail_trap_unallocated_columns_being_dealloced:
[----:B------:R-:W-:Y:S05]  /*aac0*/  BPT.TRAP 0x1 ;  /* 0x000000040000795c */ /* 0x000fea0000300000 */
[----:B------:R-:W-:-:S04]  /*aad0*/  HFMA2 R3, -RZ, RZ, 0, 0 ;  /* 0x00000000ff037431 */ /* 0x000fc800000001ff */
[----:B------:R-:W-:Y:S05]  /*aae0*/  RET.REL.NODEC R2 `(_ZN7cutlass13device_kernelINS_4gemm6kernel13GemmUniversalIN4cute5tupleIJiiiiEEENS1_10collective13CollectiveMmaINS1_35MainloopSm100TmaUmmaWarpSpecializedILi4ELi2ELi4ENS5_IJNS4_1CILi2EEESB_NSA_ILi1EEEEEEEENS5_IJNSA_ILi128EEENSA_ILi256EEENSA_ILi32EEEEEENS_10bfloat16_tENS5_IJlSC_lEEESJ_SK_NS4_8TiledMMAINS4_8MMA_AtomIJNS4_26SM100_MMA_F16BF16_2x1SM_SSISJ_SJ_fLi128ELi256ELNS4_4UMMA5MajorE0ELSP_0ELNSO_7ScaleInE0ELSQ_0EEEEEENS4_6LayoutINS5_IJSC_SC_SC_EEENS5_IJNSA_ILi0EEESV_SV_EEEEENS5_IJNS4_10UnderscoreESY_SY_EEEEENS4_28SM100_TMA_2SM_LOAD_MULTICASTENS4_14ComposedLayoutINS4_7SwizzleILi2ELi4ELi3EEENS4_18smem_ptr_flag_bitsILi16EEENST_INS5_IJNSA_ILi8EEESH_EEENS5_IJSH_SC_EEEEEEEvNS4_8identityENS4_18SM100_TMA_2SM_LOADES1B_vS1C_EENS_8epilogue10collective18CollectiveEpilogueINS1F_23Sm100TmaWarpSpecializedILi4ELi2ELi32ELb1ELb0EEEJNS5_IJNSA_ILi64EEESG_SH_EEENS5_IJNST_IS1K_SC_EENST_INS5_IJSH_SB_EEENS5_IJSC_SF_EEEEEEEESJ_SK_SJ_SK_NS1F_6fusion15FusionCallbacksIS1J_NS1R_17LinearCombinationISJ_fSJ_fLNS_15FloatRoundStyleE2EEES1L_S1Q_JEEENS4_5SM1004TMEM4LOAD26SM100_TMEM_LOAD_32dp32b32xENS4_13SM90_TMA_LOADES1B_NS4_39AutoVectorizingCopyWithAssumedAlignmentILi128EEENS4_14SM90_TMA_STOREES1B_S23_S23_EEEvvEEEEvNT_6ParamsE) ;  /* 0xffffff5402447950 */ /* 0x000fea0003c3ffff */
.L_x_196:
[----:B------:R-:W-:-:S00]  /*aaf0*/  BRA `(.L_x_196) ;  /* 0xfffffffc00fc7947 */ /* 0x000fc0000383ffff */
[----:B------:R-:W-:-:S00]  /*ab00*/  NOP ;  /* 0x0000000000007918 */ /* 0x000fc00000000000 */
[----:B------:R-:W-:-:S00]  /*ab10*/  NOP ;  /* 0x0000000000007918 */ /* 0x000fc00000000000 */
[----:B------:R-:W-:-:S00]  /*ab20*/  NOP ;  /* 0x0000000000007918 */ /* 0x000fc00000000000 */
[----:B------:R-:W-:-:S00]  /*ab30*/  NOP ;  /* 0x0000000000007918 */ /* 0x000fc00000000000 */
[----:B------:R-:W-:-:S00]  /*ab40*/  NOP ;  /* 0x0000000000007918 */ /* 0x000fc00000000000 */
[----:B------:R-:W-:-:S00]  /*ab50*/  NOP ;  /* 0x0000000000007918 */ /* 0x000fc00000000000 */
[----:B------:R-:W-:-:S00]  /*ab60*/  NOP ;  /* 0x0000000000007918 */ /* 0x000fc00000000000 */
[----:B------:R-:W-:-:S00]  /*ab70*/  NOP ;  /* 0x0000000000007918 */ /* 0x000fc00000000000 */
.L_x_197:


//--------------------- .nv.global.init           --------------------------
	.section	.nv.global.init,"aw",@progbits
.nv.global.init:
	.type		$str$27,@object
	.size		$str$27,($str$28 - $str$27)
$str$27:
        /*0000*/ 	.byte	0x28, 0x61, 0x64, 0x64, 0x72, 0x65, 0x73, 0x73, 0x20, 0x26, 0x20, 0x6d, 0x61, 0x73, 0x6b, 0x29
        /*0010*/ 	.byte	0x20, 0x3d, 0x3d, 0x20, 0x30, 0x00
	.type		$str$28,@object
	.size		$str$28,($str$26 - $str$28)
$str$28:
        /*0016*/ 	.byte	0x2f, 0x74, 0x6d, 0x70, 0x2f, 0x63, 0x75, 0x74, 0x6c, 0x61, 0x73, 0x73, 0x5f, 0x73, 0x77, 0x65
        /*0026*/ 	.byte	0x65, 0x70, 0x5f, 0x73, 0x72, 0x63, 0x2f, 0x69, 0x6e, 0x63, 0x6c, 0x75, 0x64, 0x65, 0x2f, 0x63
        /*0036*/ 	.byte	0x75, 0x74, 0x65, 0x2f, 0x70, 0x6f, 0x69, 0x6e, 0x74, 0x65, 0x72, 0x5f, 0x66, 0x6c, 0x61, 0x67
        /*0046*/ 	.byte	0x67, 0x65, 0x64, 0x2e, 0x68, 0x70, 0x70, 0x00
	.type		$str$26,@object
	.size		$str$26,($str$25 - $str$26)
$str$26:
        /*004e*/ 	.byte	0x2f, 0x74, 0x6d, 0x70, 0x2f, 0x63, 0x75, 0x74, 0x6c, 0x61, 0x73, 0x73, 0x5f, 0x73, 0x77, 0x65
        /*005e*/ 	.byte	0x65, 0x70, 0x5f, 0x73, 0x72, 0x63, 0x2f, 0x69, 0x6e, 0x63, 0x6c, 0x75, 0x64, 0x65, 0x2f, 0x63
        /*006e*/ 	.byte	0x75, 0x74, 0x65, 0x2f, 0x61, 0x74, 0x6f, 0x6d, 0x2f, 0x63, 0x6f, 0x70, 0x79, 0x5f, 0x74, 0x72
        /*007e*/ 	.byte	0x61, 0x69, 0x74, 0x73, 0x5f, 0x73, 0x6d, 0x31, 0x30, 0x30, 0x2e, 0x68, 0x70, 0x70, 0x00
	.type		$str$25,@object
	.size		$str$25,(__unnamed_1 - $str$25)
$str$25:
        /*008d*/ 	.byte	0x28, 0x28, 0x75, 0x69, 0x6e, 0x74, 0x33, 0x32, 0x5f, 0x74, 0x28, 0x74, 0x68, 0x72, 0x65, 0x61
        /*009d*/ 	.byte	0x64, 0x49, 0x64, 0x78, 0x2e, 0x78, 0x29, 0x20, 0x2f, 0x20, 0x33, 0x32, 0x29, 0x20, 0x25, 0x20
        /*00ad*/ 	.byte	0x34, 0x29, 0x20, 0x3d, 0x3d, 0x20, 0x28, 0x28, 0x28, 0x74, 0x6d, 0x65, 0x6d, 0x5f, 0x61, 0x64
        /*00bd*/ 	.byte	0x64, 0x72, 0x20, 0x3e, 0x3e, 0x20, 0x31, 0x36, 0x29, 0x20, 0x2f, 0x20, 0x33, 0x32, 0x29, 0x20
        /*00cd*/ 	.byte	0x25, 0x20, 0x34, 0x29, 0x00
	.type		__unnamed_1,@object
	.size		__unnamed_1,(__unnamed_2 - __unnamed_1)
__unnamed_1:
        /*00d2*/ 	.byte	0x61, 0x75, 0x74, 0x6f, 0x20, 0x63, 0x75, 0x74, 0x65, 0x3a, 0x3a, 0x61, 0x73, 0x5f, 0x70, 0x6f
        /* <DEDUP_REMOVED lines=24> */
        /*0262*/ 	.byte	0x43, 0x3c, 0x34, 0x30, 0x39, 0x36, 0x3e, 0x3e, 0x3e, 0x3e, 0x5d, 0x00
	.type		__unnamed_2,@object
	.size		__unnamed_2,(.L_2 - __unnamed_2)
__unnamed_2:
        /* <DEDUP_REMOVED lines=42> */
        /*050e*/ 	.byte	0x3e, 0x3e, 0x5d, 0x00
.L_2:


//--------------------- .nv.shared._ZN7cutlass13device_kernelINS_4gemm6kernel13GemmUniversalIN4cute5tupleIJiiiiEEENS1_10collective13CollectiveMmaINS1_35MainloopSm100TmaUmmaWarpSpecializedILi4ELi2ELi4ENS5_IJNS4_1CILi2EEESB_NSA_ILi1EEEEEEEENS5_IJNSA_ILi128EEENSA_ILi256EEENSA_ILi32EEEEEENS_10bfloat16_tENS5_IJlSC_lEEESJ_SK_NS4_8TiledMMAINS4_8MMA_AtomIJNS4_26SM100_MMA_F16BF16_2x1SM_SSISJ_SJ_fLi128ELi256ELNS4_4UMMA5MajorE0ELSP_0ELNSO_7ScaleInE0ELSQ_0EEEEEENS4_6LayoutINS5_IJSC_SC_SC_EEENS5_IJNSA_ILi0EEESV_SV_EEEEENS5_IJNS4_10UnderscoreESY_SY_EEEEENS4_28SM100_TMA_2SM_LOAD_MULTICASTENS4_14ComposedLayoutINS4_7SwizzleILi2ELi4ELi3EEENS4_18smem_ptr_flag_bitsILi16EEENST_INS5_IJNSA_ILi8EEESH_EEENS5_IJSH_SC_EEEEEEEvNS4_8identityENS4_18SM100_TMA_2SM_LOADES1B_vS1C_EENS_8epilogue10collective18CollectiveEpilogueINS1F_23Sm100TmaWarpSpecializedILi4ELi2ELi32ELb1ELb0EEEJNS5_IJNSA_ILi64EEESG_SH_EEENS5_IJNST_IS1K_SC_EENST_INS5_IJSH_SB_EEENS5_IJSC_SF_EEEEEEEESJ_SK_SJ_SK_NS1F_6fusion15FusionCallbacksIS1J_NS1R_17LinearCombinationISJ_fSJ_fLNS_15FloatRoundStyleE2EEES1L_S1Q_JEEENS4_5SM1004TMEM4LOAD26SM100_TMEM_LOAD_32dp32b32xENS4_13SM90_TMA_LOADES1B_NS4_39AutoVectorizingCopyWithAssumedAlignmentILi128EEENS4_14SM90_TMA_STOREES1B_S23_S23_EEEvvEEEEvNT_6ParamsE --------------------------
	.section	.nv.shared._ZN7cutlass13device_kernelINS_4gemm6kernel13GemmUniversalIN4cute5tupleIJiiiiEEENS1_10collective13CollectiveMmaINS1_35MainloopSm100TmaUmmaWarpSpecializedILi4ELi2ELi4ENS5_IJNS4_1CILi2EEESB_NSA_ILi1EEEEEEEENS5_IJNSA_ILi128EEENSA_ILi256EEENSA_ILi32EEEEEENS_10bfloat16_tENS5_IJlSC_lEEESJ_SK_NS4_8TiledMMAINS4_8MMA_AtomIJNS4_26SM100_MMA_F16BF16_2x1SM_SSISJ_SJ_fLi128ELi256ELNS4_4UMMA5MajorE0ELSP_0ELNSO_7ScaleInE0ELSQ_0EEEEEENS4_6LayoutINS5_IJSC_SC_SC_EEENS5_IJNSA_ILi0EEESV_SV_EEEEENS5_IJNS4_10UnderscoreESY_SY_EEEEENS4_28SM100_TMA_2SM_LOAD_MULTICASTENS4_14ComposedLayoutINS4_7SwizzleILi2ELi4ELi3EEENS4_18smem_ptr_flag_bitsILi16EEENST_INS5_IJNSA_ILi8EEESH_EEENS5_IJSH_SC_EEEEEEEvNS4_8identityENS4_18SM100_TMA_2SM_LOADES1B_vS1C_EENS_8epilogue10collective18CollectiveEpilogueINS1F_23Sm100TmaWarpSpecializedILi4ELi2ELi32ELb1ELb0EEEJNS5_IJNSA_ILi64EEESG_SH_EEENS5_IJNST_IS1K_SC_EENST_INS5_IJSH_SB_EEENS5_IJSC_SF_EEEEEEEESJ_SK_SJ_SK_NS1F_6fusion15FusionCallbacksIS1J_NS1R_17LinearCombinationISJ_fSJ_fLNS_15FloatRoundStyleE2EEES1L_S1Q_JEEENS4_5SM1004TMEM4LOAD26SM100_TMEM_LOAD_32dp32b32xENS4_13SM90_TMA_LOADES1B_NS4_39AutoVectorizingCopyWithAssumedAlignmentILi128EEENS4_14SM90_TMA_STOREES1B_S23_S23_EEEvvEEEEvNT_6ParamsE,"aw",@nobits
	.sectionflags	@""
	.align	16
	.zero		1024


//--------------------- .nv.shared.reserved.0     --------------------------
	.section	.nv.shared.reserved.0,"aw",@nobits
	.weak		__nv_reservedSMEM_offset_0_alias
	.size		__nv_reservedSMEM_offset_0_alias, 0, 64
	.other		__nv_reservedSMEM_offset_0_alias,@"STO_CUDA_RESERVED_SHARED STV_DEFAULT"
__nv_reservedSMEM_offset_0_alias:
	.zero		0
.nv.shared.reserved.0:
	.zero		64
	.weak		__nv_reservedSMEM_tcgen05_partition
	.type		__nv_reservedSMEM_tcgen05_partition,@object
	.size		__nv_reservedSMEM_tcgen05_partition,(.L_0 - __nv_reservedSMEM_tcgen05_partition)
__nv_reservedSMEM_tcgen05_partition:
	.zero		32
.L_0:


//--------------------- .nv.global                --------------------------
	.section	.nv.global,"aw",@nobits
.nv.global:
	.type		_ZN39_INTERNAL_7a0072ad_4_k_cu_40b72f60_87054cute1_E,@object
	.size		_ZN39_INTERNAL_7a0072ad_4_k_cu_40b72f60_87054cute1_E,(_ZN39_INTERNAL_7a0072ad_4_k_cu_40b72f60_87054cuda3std3__45__cpo6cbeginE - _ZN39_INTERNAL_7a0072ad_4_k_cu_40b72f60_87054cute1_E)
_ZN39_INTERNAL_7a0072ad_4_k_cu_40b72f60_87054cute1_E:
	.zero		1
	.type		_ZN39_INTERNAL_7a0072ad_4_k_cu_40b72f60_87054cuda3std3__45__cpo6cbeginE,@object
	.size		_ZN39_INTERNAL_7a0072ad_4_k_cu_40b72f60_87054cuda3std3__45__cpo6cbeginE,(_ZN39_INTERNAL_7a0072ad_4_k_cu_40b72f60_87054cuda3std3__48in_placeE - _ZN39_INTERNAL_7a0072ad_4_k_cu_40b72f60_87054cuda3std3__45__cpo6cbeginE)
_ZN39_INTERNAL_7a0072ad_4_k_cu_40b72f60_87054cuda3std3__45__cpo6cbeginE:
	.zero		1
	.type		_ZN39_INTERNAL_7a0072ad_4_k_cu_40b72f60_87054cuda3std3__48in_placeE,@object
	.size		_ZN39_INTERNAL_7a0072ad_4_k_cu_40b72f60_87054cuda3std3__48in_placeE,(_ZN39_INTERNAL_7a0072ad_4_k_cu_40b72f60_87054cuda3std6ranges3__45__cpo9iter_moveE - _ZN39_INTERNAL_7a0072ad_4_k_cu_40b72f60_87054cuda3std3__48in_placeE)
_ZN39_INTERNAL_7a0072ad_4_k_cu_40b72f60_87054cuda3std3__48in_placeE:
	.zero		1
	.type		_ZN39_INTERNAL_7a0072ad_4_k_cu_40b72f60_87054cuda3std6ranges3__45__cpo9iter_moveE,@object
	.size		_ZN39_INTERNAL_7a0072ad_4_k_cu_40b72f60_87054cuda3std6ranges3__45__cpo9iter_moveE,(_ZN39_INTERNAL_7a0072ad_4_k_cu_40b72f60_87054cuda3std3__45__cpo5beginE - _ZN39_INTERNAL_7a0072ad_4_k_cu_40b72f60_87054cuda3std6ranges3__45__cpo9iter_moveE)
_ZN39_INTERNAL_7a0072ad_4_k_cu_40b72f60_87054cuda3std6ranges3__45__cpo9iter_moveE:
	.zero		1
	.type		_ZN39_INTERNAL_7a0072ad_4_k_cu_40b72f60_87054cuda3std3__45__cpo5beginE,@object
	.size		_ZN39_INTERNAL_7a0072ad_4_k_cu_40b72f60_87054cuda3std3__45__cpo5beginE,(_ZN39_INTERNAL_7a0072ad_4_k_cu_40b72f60_87054cuda3std3__441_GLOBAL__N__7a0072ad_4_k_cu_40b72f60_87056ignoreE - _ZN39_INTERNAL_7a0072ad_4_k_cu_40b72f60_87054cuda3std3__45__cpo5beginE)
_ZN39_INTERNAL_7a0072ad_4_k_cu_40b72f60_87054cuda3std3__45__cpo5beginE:
	.zero		1
	.type		_ZN39_INTERNAL_7a0072ad_4_k_cu_40b72f60_87054cuda3std3__441_GLOBAL__N__7a0072ad_4_k_cu_40b72f60_87056ignoreE,@object
	.size		_ZN39_INTERNAL_7a0072ad_4_k_cu_40b72f60_87054cuda3std3__441_GLOBAL__N__7a0072ad_4_k_cu_40b72f60_87056ignoreE,(_ZN39_INTERNAL_7a0072ad_4_k_cu_40b72f60_87054cute7productE - _ZN39_INTERNAL_7a0072ad_4_k_cu_40b72f60_87054cuda3std3__441_GLOBAL__N__7a0072ad_4_k_cu_40b72f60_87056ignoreE)
_ZN39_INTERNAL_7a0072ad_4_k_cu_40b72f60_87054cuda3std3__441_GLOBAL__N__7a0072ad_4_k_cu_40b72f60_87056ignoreE:
	.zero		1
	.type		_ZN39_INTERNAL_7a0072ad_4_k_cu_40b72f60_87054cute7productE,@object
	.size		_ZN39_INTERNAL_7a0072ad_4_k_cu_40b72f60_87054cute7productE,(_ZN39_INTERNAL_7a0072ad_4_k_cu_40b72f60_87054cuda3std3__45__cpo3endE - _ZN39_INTERNAL_7a0072ad_4_k_cu_40b72f60_87054cute7productE)
_ZN39_INTERNAL_7a0072ad_4_k_cu_40b72f60_87054cute7productE:
	.zero		1
	.type		_ZN39_INTERNAL_7a0072ad_4_k_cu_40b72f60_87054cuda3std3__45__cpo3endE,@object
	.size		_ZN39_INTERNAL_7a0072ad_4_k_cu_40b72f60_87054cuda3std3__45__cpo3endE,(_ZN39_INTERNAL_7a0072ad_4_k_cu_40b72f60_87054cuda3std3__419piecewise_constructE - _ZN39_INTERNAL_7a0072ad_4_k_cu_40b72f60_87054cuda3std3__45__cpo3endE)
_ZN39_INTERNAL_7a0072ad_4_k_cu_40b72f60_87054cuda3std3__45__cpo3endE:
	.zero		1
	.type		_ZN39_INTERNAL_7a0072ad_4_k_cu_40b72f60_87054cuda3std3__419piecewise_constructE,@object
	.size		_ZN39_INTERNAL_7a0072ad_4_k_cu_40b72f60_87054cuda3std3__419piecewise_constructE,(_ZN39_INTERNAL_7a0072ad_4_k_cu_40b72f60_87054cuda3std3__45__cpo4cendE - _ZN39_INTERNAL_7a0072ad_4_k_cu_40b72f60_87054cuda3std3__419piecewise_constructE)
_ZN39_INTERNAL_7a0072ad_4_k_cu_40b72f60_87054cuda3std3__419piecewise_constructE:
	.zero		1
	.type		_ZN39_INTERNAL_7a0072ad_4_k_cu_40b72f60_87054cuda3std3__45__cpo4cendE,@object
	.size		_ZN39_INTERNAL_7a0072ad_4_k_cu_40b72f60_87054cuda3std3__45__cpo4cendE,(_ZN39_INTERNAL_7a0072ad_4_k_cu_40b72f60_87054cuda3std6ranges3__45__cpo4swapE - _ZN39_INTERNAL_7a0072ad_4_k_cu_40b72f60_87054cuda3std3__45__cpo4cendE)
_ZN39_INTERNAL_7a0072ad_4_k_cu_40b72f60_87054cuda3std3__45__cpo4cendE:
	.zero		1
	.type		_ZN39_INTERNAL_7a0072ad_4_k_cu_40b72f60_87054cuda3std6ranges3__45__cpo4swapE,@object
	.size		_ZN39_INTERNAL_7a0072ad_4_k_cu_40b72f60_87054cuda3std6ranges3__45__cpo4swapE,(.L_10 - _ZN39_INTERNAL_7a0072ad_4_k_cu_40b72f60_87054cuda3std6ranges3__45__cpo4swapE)
_ZN39_INTERNAL_7a0072ad_4_k_cu_40b72f60_87054cuda3std6ranges3__45__cpo4swapE:
	.zero		1
.L_10:


//--------------------- .nv.constant0._ZN7cutlass13device_kernelINS_4gemm6kernel13GemmUniversalIN4cute5tupleIJiiiiEEENS1_10collective13CollectiveMmaINS1_35MainloopSm100TmaUmmaWarpSpecializedILi4ELi2ELi4ENS5_IJNS4_1CILi2EEESB_NSA_ILi1EEEEEEEENS5_IJNSA_ILi128EEENSA_ILi256EEENSA_ILi32EEEEEENS_10bfloat16_tENS5_IJlSC_lEEESJ_SK_NS4_8TiledMMAINS4_8MMA_AtomIJNS4_26SM100_MMA_F16BF16_2x1SM_SSISJ_SJ_fLi128ELi256ELNS4_4UMMA5MajorE0ELSP_0ELNSO_7ScaleInE0ELSQ_0EEEEEENS4_6LayoutINS5_IJSC_SC_SC_EEENS5_IJNSA_ILi0EEESV_SV_EEEEENS5_IJNS4_10UnderscoreESY_SY_EEEEENS4_28SM100_TMA_2SM_LOAD_MULTICASTENS4_14ComposedLayoutINS4_7SwizzleILi2ELi4ELi3EEENS4_18smem_ptr_flag_bitsILi16EEENST_INS5_IJNSA_ILi8EEESH_EEENS5_IJSH_SC_EEEEEEEvNS4_8identityENS4_18SM100_TMA_2SM_LOADES1B_vS1C_EENS_8epilogue10collective18CollectiveEpilogueINS1F_23Sm100TmaWarpSpecializedILi4ELi2ELi32ELb1ELb0EEEJNS5_IJNSA_ILi64EEESG_SH_EEENS5_IJNST_IS1K_SC_EENST_INS5_IJSH_SB_EEENS5_IJSC_SF_EEEEEEEESJ_SK_SJ_SK_NS1F_6fusion15FusionCallbacksIS1J_NS1R_17LinearCombinationISJ_fSJ_fLNS_15FloatRoundStyleE2EEES1L_S1Q_JEEENS4_5SM1004TMEM4LOAD26SM100_TMEM_LOAD_32dp32b32xENS4_13SM90_TMA_LOADES1B_NS4_39AutoVectorizingCopyWithAssumedAlignmentILi128EEENS4_14SM90_TMA_STOREES1B_S23_S23_EEEvvEEEEvNT_6ParamsE --------------------------
	.section	.nv.constant0._ZN7cutlass13device_kernelINS_4gemm6kernel13GemmUniversalIN4cute5tupleIJiiiiEEENS1_10collective13CollectiveMmaINS1_35MainloopSm100TmaUmmaWarpSpecializedILi4ELi2ELi4ENS5_IJNS4_1CILi2EEESB_NSA_ILi1EEEEEEEENS5_IJNSA_ILi128EEENSA_ILi256EEENSA_ILi32EEEEEENS_10bfloat16_tENS5_IJlSC_lEEESJ_SK_NS4_8TiledMMAINS4_8MMA_AtomIJNS4_26SM100_MMA_F16BF16_2x1SM_SSISJ_SJ_fLi128ELi256ELNS4_4UMMA5MajorE0ELSP_0ELNSO_7ScaleInE0ELSQ_0EEEEEENS4_6LayoutINS5_IJSC_SC_SC_EEENS5_IJNSA_ILi0EEESV_SV_EEEEENS5_IJNS4_10UnderscoreESY_SY_EEEEENS4_28SM100_TMA_2SM_LOAD_MULTICASTENS4_14ComposedLayoutINS4_7SwizzleILi2ELi4ELi3EEENS4_18smem_ptr_flag_bitsILi16EEENST_INS5_IJNSA_ILi8EEESH_EEENS5_IJSH_SC_EEEEEEEvNS4_8identityENS4_18SM100_TMA_2SM_LOADES1B_vS1C_EENS_8epilogue10collective18CollectiveEpilogueINS1F_23Sm100TmaWarpSpecializedILi4ELi2ELi32ELb1ELb0EEEJNS5_IJNSA_ILi64EEESG_SH_EEENS5_IJNST_IS1K_SC_EENST_INS5_IJSH_SB_EEENS5_IJSC_SF_EEEEEEEESJ_SK_SJ_SK_NS1F_6fusion15FusionCallbacksIS1J_NS1R_17LinearCombinationISJ_fSJ_fLNS_15FloatRoundStyleE2EEES1L_S1Q_JEEENS4_5SM1004TMEM4LOAD26SM100_TMEM_LOAD_32dp32b32xENS4_13SM90_TMA_LOADES1B_NS4_39AutoVectorizingCopyWithAssumedAlignmentILi128EEENS4_14SM90_TMA_STOREES1B_S23_S23_EEEvvEEEEvNT_6ParamsE,"a",@progbits
	.sectionflags	@""
	.align	4
.nv.constant0._ZN7cutlass13device_kernelINS_4gemm6kernel13GemmUniversalIN4cute5tupleIJiiiiEEENS1_10collective13CollectiveMmaINS1_35MainloopSm100TmaUmmaWarpSpecializedILi4ELi2ELi4ENS5_IJNS4_1CILi2EEESB_NSA_ILi1EEEEEEEENS5_IJNSA_ILi128EEENSA_ILi256EEENSA_ILi32EEEEEENS_10bfloat16_tENS5_IJlSC_lEEESJ_SK_NS4_8TiledMMAINS4_8MMA_AtomIJNS4_26SM100_MMA_F16BF16_2x1SM_SSISJ_SJ_fLi128ELi256ELNS4_4UMMA5MajorE0ELSP_0ELNSO_7ScaleInE0ELSQ_0EEEEEENS4_6LayoutINS5_IJSC_SC_SC_EEENS5_IJNSA_ILi0EEESV_SV_EEEEENS5_IJNS4_10UnderscoreESY_SY_EEEEENS4_28SM100_TMA_2SM_LOAD_MULTICASTENS4_14ComposedLayoutINS4_7SwizzleILi2ELi4ELi3EEENS4_18smem_ptr_flag_bitsILi16EEENST_INS5_IJNSA_ILi8EEESH_EEENS5_IJSH_SC_EEEEEEEvNS4_8identityENS4_18SM100_TMA_2SM_LOADES1B_vS1C_EENS_8epilogue10collective18CollectiveEpilogueINS1F_23Sm100TmaWarpSpecializedILi4ELi2ELi32ELb1ELb0EEEJNS5_IJNSA_ILi64EEESG_SH_EEENS5_IJNST_IS1K_SC_EENST_INS5_IJSH_SB_EEENS5_IJSC_SF_EEEEEEEESJ_SK_SJ_SK_NS1F_6fusion15FusionCallbacksIS1J_NS1R_17LinearCombinationISJ_fSJ_fLNS_15FloatRoundStyleE2EEES1L_S1Q_JEEENS4_5SM1004TMEM4LOAD26SM100_TMEM_LOAD_32dp32b32xENS4_13SM90_TMA_LOADES1B_NS4_39AutoVectorizingCopyWithAssumedAlignmentILi128EEENS4_14SM90_TMA_STOREES1B_S23_S23_EEEvvEEEEvNT_6ParamsE:
	.zero		2944


//--------------------- SYMBOLS --------------------------

	.type		.nv.reservedSmem.offset0,@object
	.size		.nv.reservedSmem.offset0,0x4
	.type		.nv.reservedSmem.cap,@object
	.size		.nv.reservedSmem.cap,0x4
	.type		__assertfail,@function
